	.target	sm_90a

	.elftype	@"ET_EXEC"


//--------------------- .note.nv.tkinfo           --------------------------
	.section	.note.nv.tkinfo,"",@"SHT_NOTE"
	.sectionflags	@"SHF_NOTE_NV_TKINFO"
	.tkinfo
        /*0018*/ 	.word	0x00000002
        /*0030*/ 	.string	""
        /*0030*/ 	.string	"ptxas"
        /*0030*/ 	.string	"Cuda compilation tools, release 13.0, V13.0.88"
        /*0030*/ 	.string	"Build cuda_13.0.r13.0/compiler.36424714_0"
        /*0030*/ 	.string	"-arch sm_90a -m 64 "



//--------------------- .note.nv.cuinfo           --------------------------
	.section	.note.nv.cuinfo,"",@"SHT_NOTE"
	.sectionflags	@"SHF_NOTE_NV_CUINFO"
        /*0018*/ 	.short	0x0002
        /*001a*/ 	.short	0x005a
        /*001c*/ 	.short	0x0082
	.zero		2


//--------------------- .nv.info                  --------------------------
	.section	.nv.info,"",@"SHT_CUDA_INFO"
	.align	4


	//----- nvinfo : EIATTR_REGCOUNT
	.align		4
        /*0000*/ 	.byte	0x04, 0x2f
        /*0002*/ 	.short	(.L_15 - .L_14)
	.align		4
.L_14:
        /*0004*/ 	.word	index@(_ZN7cutlass13device_kernelINS_4gemm6kernel13GemmUniversalIN4cute5tupleIJiiiiEEENS1_10collective13CollectiveMmaINS1_34MainloopSm90TmaGmmaWarpSpecializedILi28ENS5_IJNS4_1CILi1EEENSA_ILi2EEESB_EEENS1_32KernelTmaWarpSpecializedPingpongEEENS5_IJNSA_ILi64EEESG_SG_EEEaNS5_IJlSB_lEEEaSI_NS4_8TiledMMAINS4_8MMA_AtomIJNS4_4SM904GMMA26MMA_64x64x32_S32S8S8_SS_TNEEEENS4_6LayoutINS5_IJSB_SB_SB_EEENS5_IJNSA_ILi0EEESR_SR_EEEEENS5_IJNS4_10UnderscoreESU_SU_EEEEENS4_23SM90_TMA_LOAD_MULTICASTENS4_14ComposedLayoutINS4_7SwizzleILi2ELi4ELi3EEENS4_18smem_ptr_flag_bitsILi8EEENSP_INS5_IJNSA_ILi8EEESG_EEENS5_IJSG_SB_EEEEEEEvNS4_8identityENS4_13SM90_TMA_LOADES17_vS18_EENS_8epilogue10collective6detail29Sm90TmaWarpSpecializedAdapterINS1C_15DefaultEpilogueIaSI_SI_NS1B_6thread17LinearCombinationIaLi1EiiLNS1G_9ScaleType4KindE0ELNS_15FloatRoundStyleE2EaEENS1_15EpilogueDefaultEEEEEvvEEEEvNT_6ParamsE)
        /*0008*/ 	.word	0x000000a8


	//----- nvinfo : EIATTR_FRAME_SIZE
	.align		4
.L_15:
        /*000c*/ 	.byte	0x04, 0x11
        /*000e*/ 	.short	(.L_17 - .L_16)
	.align		4
.L_16:
        /*0010*/ 	.word	index@(_ZN7cutlass13device_kernelINS_4gemm6kernel13GemmUniversalIN4cute5tupleIJiiiiEEENS1_10collective13CollectiveMmaINS1_34MainloopSm90TmaGmmaWarpSpecializedILi28ENS5_IJNS4_1CILi1EEENSA_ILi2EEESB_EEENS1_32KernelTmaWarpSpecializedPingpongEEENS5_IJNSA_ILi64EEESG_SG_EEEaNS5_IJlSB_lEEEaSI_NS4_8TiledMMAINS4_8MMA_AtomIJNS4_4SM904GMMA26MMA_64x64x32_S32S8S8_SS_TNEEEENS4_6LayoutINS5_IJSB_SB_SB_EEENS5_IJNSA_ILi0EEESR_SR_EEEEENS5_IJNS4_10UnderscoreESU_SU_EEEEENS4_23SM90_TMA_LOAD_MULTICASTENS4_14ComposedLayoutINS4_7SwizzleILi2ELi4ELi3EEENS4_18smem_ptr_flag_bitsILi8EEENSP_INS5_IJNSA_ILi8EEESG_EEENS5_IJSG_SB_EEEEEEEvNS4_8identityENS4_13SM90_TMA_LOADES17_vS18_EENS_8epilogue10collective6detail29Sm90TmaWarpSpecializedAdapterINS1C_15DefaultEpilogueIaSI_SI_NS1B_6thread17LinearCombinationIaLi1EiiLNS1G_9ScaleType4KindE0ELNS_15FloatRoundStyleE2EaEENS1_15EpilogueDefaultEEEEEvvEEEEvNT_6ParamsE)
        /*0014*/ 	.word	0x00000008


	//----- nvinfo : EIATTR_MIN_STACK_SIZE
	.align		4
.L_17:
        /*0018*/ 	.byte	0x04, 0x12
        /*001a*/ 	.short	(.L_19 - .L_18)
	.align		4
.L_18:
        /*001c*/ 	.word	index@(_ZN7cutlass13device_kernelINS_4gemm6kernel13GemmUniversalIN4cute5tupleIJiiiiEEENS1_10collective13CollectiveMmaINS1_34MainloopSm90TmaGmmaWarpSpecializedILi28ENS5_IJNS4_1CILi1EEENSA_ILi2EEESB_EEENS1_32KernelTmaWarpSpecializedPingpongEEENS5_IJNSA_ILi64EEESG_SG_EEEaNS5_IJlSB_lEEEaSI_NS4_8TiledMMAINS4_8MMA_AtomIJNS4_4SM904GMMA26MMA_64x64x32_S32S8S8_SS_TNEEEENS4_6LayoutINS5_IJSB_SB_SB_EEENS5_IJNSA_ILi0EEESR_SR_EEEEENS5_IJNS4_10UnderscoreESU_SU_EEEEENS4_23SM90_TMA_LOAD_MULTICASTENS4_14ComposedLayoutINS4_7SwizzleILi2ELi4ELi3EEENS4_18smem_ptr_flag_bitsILi8EEENSP_INS5_IJNSA_ILi8EEESG_EEENS5_IJSG_SB_EEEEEEEvNS4_8identityENS4_13SM90_TMA_LOADES17_vS18_EENS_8epilogue10collective6detail29Sm90TmaWarpSpecializedAdapterINS1C_15DefaultEpilogueIaSI_SI_NS1B_6thread17LinearCombinationIaLi1EiiLNS1G_9ScaleType4KindE0ELNS_15FloatRoundStyleE2EaEENS1_15EpilogueDefaultEEEEEvvEEEEvNT_6ParamsE)
        /*0020*/ 	.word	0x00000008
.L_19:


//--------------------- .nv.compat                --------------------------
	.section	.nv.compat,"",@"SHT_CUDA_COMPAT_INFO"
	.align	4
        /*0000*/ 	.byte	0x02, 0x09, 0x01, 0x00, 0x02, 0x02, 0x04, 0x00, 0x02, 0x05, 0x05, 0x00, 0x03, 0x07, 0x01, 0x01
        /*0010*/ 	.byte	0x02, 0x03, 0x01, 0x00, 0x02, 0x06, 0x01, 0x00, 0x04, 0x0b, 0x08, 0x00, 0x00, 0x00, 0x00, 0x00
        /*0020*/ 	.byte	0x00, 0x00, 0x00, 0x00


//--------------------- .nv.info._ZN7cutlass13device_kernelINS_4gemm6kernel13GemmUniversalIN4cute5tupleIJiiiiEEENS1_10collective13CollectiveMmaINS1_34MainloopSm90TmaGmmaWarpSpecializedILi28ENS5_IJNS4_1CILi1EEENSA_ILi2EEESB_EEENS1_32KernelTmaWarpSpecializedPingpongEEENS5_IJNSA_ILi64EEESG_SG_EEEaNS5_IJlSB_lEEEaSI_NS4_8TiledMMAINS4_8MMA_AtomIJNS4_4SM904GMMA26MMA_64x64x32_S32S8S8_SS_TNEEEENS4_6LayoutINS5_IJSB_SB_SB_EEENS5_IJNSA_ILi0EEESR_SR_EEEEENS5_IJNS4_10UnderscoreESU_SU_EEEEENS4_23SM90_TMA_LOAD_MULTICASTENS4_14ComposedLayoutINS4_7SwizzleILi2ELi4ELi3EEENS4_18smem_ptr_flag_bitsILi8EEENSP_INS5_IJNSA_ILi8EEESG_EEENS5_IJSG_SB_EEEEEEEvNS4_8identityENS4_13SM90_TMA_LOADES17_vS18_EENS_8epilogue10collective6detail29Sm90TmaWarpSpecializedAdapterINS1C_15DefaultEpilogueIaSI_SI_NS1B_6thread17LinearCombinationIaLi1EiiLNS1G_9ScaleType4KindE0ELNS_15FloatRoundStyleE2EaEENS1_15EpilogueDefaultEEEEEvvEEEEvNT_6ParamsE --------------------------
	.section	.nv.info._ZN7cutlass13device_kernelINS_4gemm6kernel13GemmUniversalIN4cute5tupleIJiiiiEEENS1_10collective13CollectiveMmaINS1_34MainloopSm90TmaGmmaWarpSpecializedILi28ENS5_IJNS4_1CILi1EEENSA_ILi2EEESB_EEENS1_32KernelTmaWarpSpecializedPingpongEEENS5_IJNSA_ILi64EEESG_SG_EEEaNS5_IJlSB_lEEEaSI_NS4_8TiledMMAINS4_8MMA_AtomIJNS4_4SM904GMMA26MMA_64x64x32_S32S8S8_SS_TNEEEENS4_6LayoutINS5_IJSB_SB_SB_EEENS5_IJNSA_ILi0EEESR_SR_EEEEENS5_IJNS4_10UnderscoreESU_SU_EEEEENS4_23SM90_TMA_LOAD_MULTICASTENS4_14ComposedLayoutINS4_7SwizzleILi2ELi4ELi3EEENS4_18smem_ptr_flag_bitsILi8EEENSP_INS5_IJNSA_ILi8EEESG_EEENS5_IJSG_SB_EEEEEEEvNS4_8identityENS4_13SM90_TMA_LOADES17_vS18_EENS_8epilogue10collective6detail29Sm90TmaWarpSpecializedAdapterINS1C_15DefaultEpilogueIaSI_SI_NS1B_6thread17LinearCombinationIaLi1EiiLNS1G_9ScaleType4KindE0ELNS_15FloatRoundStyleE2EaEENS1_15EpilogueDefaultEEEEEvvEEEEvNT_6ParamsE,"",@"SHT_CUDA_INFO"
	.sectionflags	@""
	.align	4


	//----- nvinfo : EIATTR_CUDA_API_VERSION
	.align		4
        /*0000*/ 	.byte	0x04, 0x37
        /*0002*/ 	.short	(.L_21 - .L_20)
.L_20:
        /*0004*/ 	.word	0x00000082


	//----- nvinfo : EIATTR_KPARAM_INFO
	.align		4
.L_21:
        /*0008*/ 	.byte	0x04, 0x17
        /*000a*/ 	.short	(.L_23 - .L_22)
.L_22:
        /*000c*/ 	.word	0x00000000
        /*0010*/ 	.short	0x0000
        /*0012*/ 	.short	0x0070
        /*0014*/ 	.byte	0x00, 0xf0, 0x01, 0x10


	//----- nvinfo : EIATTR_SPARSE_MMA_MASK
	.align		4
.L_23:
        /*0018*/ 	.byte	0x03, 0x50
        /*001a*/ 	.short	0x0000


	//----- nvinfo : EIATTR_MAXREG_COUNT
	.align		4
        /*001c*/ 	.byte	0x03, 0x1b
        /*001e*/ 	.short	0x00a8


	//----- nvinfo : EIATTR_NUM_BARRIERS
	.align		4
        /*0020*/ 	.byte	0x02, 0x4c
        /*0022*/ 	.byte	0x01
	.zero		1


	//----- nvinfo : EIATTR_EXTERNS
	.align		4
        /*0024*/ 	.byte	0x04, 0x0f
        /*0026*/ 	.short	(.L_25 - .L_24)


	//   ....[0]....
	.align		4
.L_24:
        /*0028*/ 	.word	index@(__assertfail)


	//----- nvinfo : EIATTR_ANNOTATIONS
	.align		4
.L_25:
        /*002c*/ 	.byte	0x04, 0x55
        /*002e*/ 	.short	(.L_27 - .L_26)


	//   ....[0]....
.L_26:
        /*0030*/ 	.word	0x00000001
        /*0034*/ 	.byte	0x70, 0x10, 0x00, 0x00, 0x01, 0x00, 0x00, 0x00, 0x30, 0x40, 0x00, 0x00, 0x01, 0x00, 0x00, 0x00
        /*0044*/ 	.byte	0xb0, 0x4c, 0x00, 0x00


	//----- nvinfo : EIATTR_MERCURY_ISA_VERSION
	.align		4
.L_27:
        /*0048*/ 	.byte	0x03, 0x5f
        /*004a*/ 	.short	0x0101


	//----- nvinfo : EIATTR_INT_WARP_WIDE_INSTR_OFFSETS
	.align		4
        /*004c*/ 	.byte	0x04, 0x31
        /*004e*/ 	.short	(.L_29 - .L_28)


	//   ....[0]....
.L_28:
        /*0050*/ 	.word	0x000007c0


	//   ....[1]....
        /*0054*/ 	.word	0x00000800


	//   ....[2]....
        /*0058*/ 	.word	0x00000940


	//   ....[3]....
        /*005c*/ 	.word	0x00000950


	//   ....[4]....
        /*0060*/ 	.word	0x00000970


	//   ....[5]....
        /*0064*/ 	.word	0x00000990


	//   ....[6]....
        /*0068*/ 	.word	0x00000a40


	//   ....[7]....
        /*006c*/ 	.word	0x00000a90


	//   ....[8]....
        /*0070*/ 	.word	0x000020e0


	//----- nvinfo : EIATTR_COOP_GROUP_MASK_REGIDS
	.align		4
.L_29:
        /*0074*/ 	.byte	0x04, 0x29
        /*0076*/ 	.short	(.L_31 - .L_30)


	//   ....[0]....
.L_30:
        /*0078*/ 	.word	0xffffffff


	//   ....[1]....
        /*007c*/ 	.word	0xffffffff


	//   ....[2]....
        /*0080*/ 	.word	0xffffffff


	//   ....[3]....
        /*0084*/ 	.word	0xffffffff


	//   ....[4]....
        /*0088*/ 	.word	0xffffffff


	//   ....[5]....
        /*008c*/ 	.word	0xffffffff


	//   ....[6]....
        /*0090*/ 	.word	0xffffffff


	//----- nvinfo : EIATTR_COOP_GROUP_INSTR_OFFSETS
	.align		4
.L_31:
        /*0094*/ 	.byte	0x04, 0x28
        /*0096*/ 	.short	(.L_33 - .L_32)


	//   ....[0]....
.L_32:
        /*0098*/ 	.word	0x00000070


	//   ....[1]....
        /*009c*/ 	.word	0x00000080


	//   ....[2]....
        /*00a0*/ 	.word	0x00000140


	//   ....[3]....
        /*00a4*/ 	.word	0x00000600


	//   ....[4]....
        /*00a8*/ 	.word	0x00000640


	//   ....[5]....
        /*00ac*/ 	.word	0x00000ae0


	//   ....[6]....
        /*00b0*/ 	.word	0x00000c10


	//----- nvinfo : EIATTR_REG_RECONFIG
	.align		4
.L_33:
        /*00b4*/ 	.byte	0x01, 0x54
	.zero		2


	//----- nvinfo : EIATTR_SYSCALL_OFFSETS
	.align		4
        /*00b8*/ 	.byte	0x04, 0x46
        /*00ba*/ 	.short	(.L_35 - .L_34)


	//   ....[0]....
.L_34:
        /*00bc*/ 	.word	0x00001b10


	//----- nvinfo : EIATTR_MBARRIER_INSTR_OFFSETS
	.align		4
.L_35:
        /*00c0*/ 	.byte	0x04, 0x39
        /*00c2*/ 	.short	(.L_37 - .L_36)


	//   ....[0]....
.L_36:
        /*00c4*/ 	.word	0x00000260
        /*00c8*/ 	.word	0x000000ff
        /*00cc*/ 	.word	0x00000000
        /*00d0*/ 	.short	0x0100
        /*00d2*/ 	.byte	0x08
	.zero		1


	//   ....[1]....
        /*00d4*/ 	.word	0x00000270
        /*00d8*/ 	.word	0x000000ff
        /*00dc*/ 	.word	0x000000e0
        /*00e0*/ 	.short	0x0100
        /*00e2*/ 	.byte	0x08
	.zero		1


	//   ....[2]....
        /*00e4*/ 	.word	0x00000280
        /*00e8*/ 	.word	0x000000ff
        /*00ec*/ 	.word	0x00000008
        /*00f0*/ 	.short	0x0100
        /*00f2*/ 	.byte	0x08
	.zero		1


	//   ....[3]....
        /*00f4*/ 	.word	0x00000290
        /*00f8*/ 	.word	0x000000ff
        /*00fc*/ 	.word	0x000000e8
        /*0100*/ 	.short	0x0100
        /*0102*/ 	.byte	0x08
	.zero		1


	//   ....[4]....
        /*0104*/ 	.word	0x000002a0
        /*0108*/ 	.word	0x000000ff
        /*010c*/ 	.word	0x00000010
        /*0110*/ 	.short	0x0100
        /*0112*/ 	.byte	0x08
	.zero		1


	//   ....[5]....
        /*0114*/ 	.word	0x000002b0
        /*0118*/ 	.word	0x000000ff
        /*011c*/ 	.word	0x000000f0
        /*0120*/ 	.short	0x0100
        /*0122*/ 	.byte	0x08
	.zero		1


	//   ....[6]....
        /*0124*/ 	.word	0x000002c0
        /*0128*/ 	.word	0x000000ff
        /*012c*/ 	.word	0x00000018
        /*0130*/ 	.short	0x0100
        /*0132*/ 	.byte	0x08
	.zero		1


	//   ....[7]....
        /*0134*/ 	.word	0x000002d0
        /*0138*/ 	.word	0x000000ff
        /*013c*/ 	.word	0x000000f8
        /*0140*/ 	.short	0x0100
        /*0142*/ 	.byte	0x08
	.zero		1


	//   ....[8]....
        /*0144*/ 	.word	0x000002e0
        /*0148*/ 	.word	0x000000ff
        /*014c*/ 	.word	0x00000020
        /*0150*/ 	.short	0x0100
        /*0152*/ 	.byte	0x08
	.zero		1


	//   ....[9]....
        /*0154*/ 	.word	0x000002f0
        /*0158*/ 	.word	0x000000ff
        /*015c*/ 	.word	0x00000100
        /*0160*/ 	.short	0x0100
        /*0162*/ 	.byte	0x08
	.zero		1


	//   ....[10]....
        /*0164*/ 	.word	0x00000300
        /*0168*/ 	.word	0x000000ff
        /*016c*/ 	.word	0x00000028
        /*0170*/ 	.short	0x0100
        /*0172*/ 	.byte	0x08
	.zero		1


	//   ....[11]....
        /*0174*/ 	.word	0x00000310
        /*0178*/ 	.word	0x000000ff
        /*017c*/ 	.word	0x00000108
        /*0180*/ 	.short	0x0100
        /*0182*/ 	.byte	0x08
	.zero		1


	//   ....[12]....
        /*0184*/ 	.word	0x00000320
        /*0188*/ 	.word	0x000000ff
        /*018c*/ 	.word	0x00000030
        /*0190*/ 	.short	0x0100
        /*0192*/ 	.byte	0x08
	.zero		1


	//   ....[13]....
        /*0194*/ 	.word	0x00000330
        /*0198*/ 	.word	0x000000ff
        /*019c*/ 	.word	0x00000110
        /*01a0*/ 	.short	0x0100
        /*01a2*/ 	.byte	0x08
	.zero		1


	//   ....[14]....
        /*01a4*/ 	.word	0x00000340
        /*01a8*/ 	.word	0x000000ff
        /*01ac*/ 	.word	0x00000038
        /*01b0*/ 	.short	0x0100
        /*01b2*/ 	.byte	0x08
	.zero		1


	//   ....[15]....
        /*01b4*/ 	.word	0x00000350
        /*01b8*/ 	.word	0x000000ff
        /*01bc*/ 	.word	0x00000118
        /*01c0*/ 	.short	0x0100
        /*01c2*/ 	.byte	0x08
	.zero		1


	//   ....[16]....
        /*01c4*/ 	.word	0x00000360
        /*01c8*/ 	.word	0x000000ff
        /*01cc*/ 	.word	0x00000040
        /*01d0*/ 	.short	0x0100
        /*01d2*/ 	.byte	0x08
	.zero		1


	//   ....[17]....
        /*01d4*/ 	.word	0x00000370
        /*01d8*/ 	.word	0x000000ff
        /*01dc*/ 	.word	0x00000120
        /*01e0*/ 	.short	0x0100
        /*01e2*/ 	.byte	0x08
	.zero		1


	//   ....[18]....
        /*01e4*/ 	.word	0x00000380
        /*01e8*/ 	.word	0x000000ff
        /*01ec*/ 	.word	0x00000048
        /*01f0*/ 	.short	0x0100
        /*01f2*/ 	.byte	0x08
	.zero		1


	//   ....[19]....
        /*01f4*/ 	.word	0x00000390
        /*01f8*/ 	.word	0x000000ff
        /*01fc*/ 	.word	0x00000128
        /*0200*/ 	.short	0x0100
        /*0202*/ 	.byte	0x08
	.zero		1


	//   ....[20]....
        /*0204*/ 	.word	0x000003a0
        /*0208*/ 	.word	0x000000ff
        /*020c*/ 	.word	0x00000050
        /*0210*/ 	.short	0x0100
        /*0212*/ 	.byte	0x08
	.zero		1


	//   ....[21]....
        /*0214*/ 	.word	0x000003b0
        /*0218*/ 	.word	0x000000ff
        /*021c*/ 	.word	0x00000130
        /*0220*/ 	.short	0x0100
        /*0222*/ 	.byte	0x08
	.zero		1


	//   ....[22]....
        /*0224*/ 	.word	0x000003c0
        /*0228*/ 	.word	0x000000ff
        /*022c*/ 	.word	0x00000058
        /*0230*/ 	.short	0x0100
        /*0232*/ 	.byte	0x08
	.zero		1


	//   ....[23]....
        /*0234*/ 	.word	0x000003d0
        /*0238*/ 	.word	0x000000ff
        /*023c*/ 	.word	0x00000138
        /*0240*/ 	.short	0x0100
        /*0242*/ 	.byte	0x08
	.zero		1


	//   ....[24]....
        /*0244*/ 	.word	0x000003e0
        /*0248*/ 	.word	0x000000ff
        /*024c*/ 	.word	0x00000060
        /*0250*/ 	.short	0x0100
        /*0252*/ 	.byte	0x08
	.zero		1


	//   ....[25]....
        /*0254*/ 	.word	0x000003f0
        /*0258*/ 	.word	0x000000ff
        /*025c*/ 	.word	0x00000140
        /*0260*/ 	.short	0x0100
        /*0262*/ 	.byte	0x08
	.zero		1


	//   ....[26]....
        /*0264*/ 	.word	0x00000400
        /*0268*/ 	.word	0x000000ff
        /*026c*/ 	.word	0x00000068
        /*0270*/ 	.short	0x0100
        /*0272*/ 	.byte	0x08
	.zero		1


	//   ....[27]....
        /*0274*/ 	.word	0x00000410
        /*0278*/ 	.word	0x000000ff
        /*027c*/ 	.word	0x00000148
        /*0280*/ 	.short	0x0100
        /*0282*/ 	.byte	0x08
	.zero		1


	//   ....[28]....
        /*0284*/ 	.word	0x00000420
        /*0288*/ 	.word	0x000000ff
        /*028c*/ 	.word	0x00000070
        /*0290*/ 	.short	0x0100
        /*0292*/ 	.byte	0x08
	.zero		1


	//   ....[29]....
        /*0294*/ 	.word	0x00000430
        /*0298*/ 	.word	0x000000ff
        /*029c*/ 	.word	0x00000150
        /*02a0*/ 	.short	0x0100
        /*02a2*/ 	.byte	0x08
	.zero		1


	//   ....[30]....
        /*02a4*/ 	.word	0x00000440
        /*02a8*/ 	.word	0x000000ff
        /*02ac*/ 	.word	0x00000078
        /*02b0*/ 	.short	0x0100
        /*02b2*/ 	.byte	0x08
	.zero		1


	//   ....[31]....
        /*02b4*/ 	.word	0x00000450
        /*02b8*/ 	.word	0x000000ff
        /*02bc*/ 	.word	0x00000158
        /*02c0*/ 	.short	0x0100
        /*02c2*/ 	.byte	0x08
	.zero		1


	//   ....[32]....
        /*02c4*/ 	.word	0x00000460
        /*02c8*/ 	.word	0x000000ff
        /*02cc*/ 	.word	0x00000080
        /*02d0*/ 	.short	0x0100
        /*02d2*/ 	.byte	0x08
	.zero		1


	//   ....[33]....
        /*02d4*/ 	.word	0x00000470
        /*02d8*/ 	.word	0x000000ff
        /*02dc*/ 	.word	0x00000160
        /*02e0*/ 	.short	0x0100
        /*02e2*/ 	.byte	0x08
	.zero		1


	//   ....[34]....
        /*02e4*/ 	.word	0x00000480
        /*02e8*/ 	.word	0x000000ff
        /*02ec*/ 	.word	0x00000088
        /*02f0*/ 	.short	0x0100
        /*02f2*/ 	.byte	0x08
	.zero		1


	//   ....[35]....
        /*02f4*/ 	.word	0x00000490
        /*02f8*/ 	.word	0x000000ff
        /*02fc*/ 	.word	0x00000168
        /*0300*/ 	.short	0x0100
        /*0302*/ 	.byte	0x08
	.zero		1


	//   ....[36]....
        /*0304*/ 	.word	0x000004a0
        /*0308*/ 	.word	0x000000ff
        /*030c*/ 	.word	0x00000090
        /*0310*/ 	.short	0x0100
        /*0312*/ 	.byte	0x08
	.zero		1


	//   ....[37]....
        /*0314*/ 	.word	0x000004b0
        /*0318*/ 	.word	0x000000ff
        /*031c*/ 	.word	0x00000170
        /*0320*/ 	.short	0x0100
        /*0322*/ 	.byte	0x08
	.zero		1


	//   ....[38]....
        /*0324*/ 	.word	0x000004c0
        /*0328*/ 	.word	0x000000ff
        /*032c*/ 	.word	0x00000098
        /*0330*/ 	.short	0x0100
        /*0332*/ 	.byte	0x08
	.zero		1


	//   ....[39]....
        /*0334*/ 	.word	0x000004d0
        /*0338*/ 	.word	0x000000ff
        /*033c*/ 	.word	0x00000178
        /*0340*/ 	.short	0x0100
        /*0342*/ 	.byte	0x08
	.zero		1


	//   ....[40]....
        /*0344*/ 	.word	0x000004e0
        /*0348*/ 	.word	0x000000ff
        /*034c*/ 	.word	0x000000a0
        /*0350*/ 	.short	0x0100
        /*0352*/ 	.byte	0x08
	.zero		1


	//   ....[41]....
        /*0354*/ 	.word	0x000004f0
        /*0358*/ 	.word	0x000000ff
        /*035c*/ 	.word	0x00000180
        /*0360*/ 	.short	0x0100
        /*0362*/ 	.byte	0x08
	.zero		1


	//   ....[42]....
        /*0364*/ 	.word	0x00000500
        /*0368*/ 	.word	0x000000ff
        /*036c*/ 	.word	0x000000a8
        /*0370*/ 	.short	0x0100
        /*0372*/ 	.byte	0x08
	.zero		1


	//   ....[43]....
        /*0374*/ 	.word	0x00000510
        /*0378*/ 	.word	0x000000ff
        /*037c*/ 	.word	0x00000188
        /*0380*/ 	.short	0x0100
        /*0382*/ 	.byte	0x08
	.zero		1


	//   ....[44]....
        /*0384*/ 	.word	0x00000520
        /*0388*/ 	.word	0x000000ff
        /*038c*/ 	.word	0x000000b0
        /*0390*/ 	.short	0x0100
        /*0392*/ 	.byte	0x08
	.zero		1


	//   ....[45]....
        /*0394*/ 	.word	0x00000530
        /*0398*/ 	.word	0x000000ff
        /*039c*/ 	.word	0x00000190
        /*03a0*/ 	.short	0x0100
        /*03a2*/ 	.byte	0x08
	.zero		1


	//   ....[46]....
        /*03a4*/ 	.word	0x00000540
        /*03a8*/ 	.word	0x000000ff
        /*03ac*/ 	.word	0x000000b8
        /*03b0*/ 	.short	0x0100
        /*03b2*/ 	.byte	0x08
	.zero		1


	//   ....[47]....
        /*03b4*/ 	.word	0x00000550
        /*03b8*/ 	.word	0x000000ff
        /*03bc*/ 	.word	0x00000198
        /*03c0*/ 	.short	0x0100
        /*03c2*/ 	.byte	0x08
	.zero		1


	//   ....[48]....
        /*03c4*/ 	.word	0x00000560
        /*03c8*/ 	.word	0x000000ff
        /*03cc*/ 	.word	0x000000c0
        /*03d0*/ 	.short	0x0100
        /*03d2*/ 	.byte	0x08
	.zero		1


	//   ....[49]....
        /*03d4*/ 	.word	0x00000570
        /*03d8*/ 	.word	0x000000ff
        /*03dc*/ 	.word	0x000001a0
        /*03e0*/ 	.short	0x0100
        /*03e2*/ 	.byte	0x08
	.zero		1


	//   ....[50]....
        /*03e4*/ 	.word	0x00000580
        /*03e8*/ 	.word	0x000000ff
        /*03ec*/ 	.word	0x000000c8
        /*03f0*/ 	.short	0x0100
        /*03f2*/ 	.byte	0x08
	.zero		1


	//   ....[51]....
        /*03f4*/ 	.word	0x00000590
        /*03f8*/ 	.word	0x000000ff
        /*03fc*/ 	.word	0x000001a8
        /*0400*/ 	.short	0x0100
        /*0402*/ 	.byte	0x08
	.zero		1


	//   ....[52]....
        /*0404*/ 	.word	0x000005a0
        /*0408*/ 	.word	0x000000ff
        /*040c*/ 	.word	0x000000d0
        /*0410*/ 	.short	0x0100
        /*0412*/ 	.byte	0x08
	.zero		1


	//   ....[53]....
        /*0414*/ 	.word	0x000005b0
        /*0418*/ 	.word	0x000000ff
        /*041c*/ 	.word	0x000001b0
        /*0420*/ 	.short	0x0100
        /*0422*/ 	.byte	0x08
	.zero		1


	//   ....[54]....
        /*0424*/ 	.word	0x000005c0
        /*0428*/ 	.word	0x000000ff
        /*042c*/ 	.word	0x000000d8
        /*0430*/ 	.short	0x0100
        /*0432*/ 	.byte	0x08
	.zero		1


	//   ....[55]....
        /*0434*/ 	.word	0x000005d0
        /*0438*/ 	.word	0x000000ff
        /*043c*/ 	.word	0x000001b8
        /*0440*/ 	.short	0x0100
        /*0442*/ 	.byte	0x08
	.zero		1


	//   ....[56]....
        /*0444*/ 	.word	0x00000ac0
        /*0448*/ 	.word	0x000000ff
        /*044c*/ 	.word	0x000001f0
        /*0450*/ 	.short	0x0100
        /*0452*/ 	.byte	0x08
	.zero		1


	//   ....[57]....
        /*0454*/ 	.word	0x00000b60
        /*0458*/ 	.word	0x000000ff
        /*045c*/ 	.word	0x000001f8
        /*0460*/ 	.short	0x0100
        /*0462*/ 	.byte	0x08
	.zero		1


	//   ....[58]....
        /*0464*/ 	.word	0x00000b90
        /*0468*/ 	.word	0x000000ff
        /*046c*/ 	.word	0x000001d0
        /*0470*/ 	.short	0x0100
        /*0472*/ 	.byte	0x09
	.zero		1


	//   ....[59]....
        /*0474*/ 	.word	0x00000ba0
        /*0478*/ 	.word	0x000000ff
        /*047c*/ 	.word	0x000001d8
        /*0480*/ 	.short	0x0100
        /*0482*/ 	.byte	0x09
	.zero		1


	//   ....[60]....
        /*0484*/ 	.word	0x00000bb0
        /*0488*/ 	.word	0x000000ff
        /*048c*/ 	.word	0x000001e0
        /*0490*/ 	.short	0x0100
        /*0492*/ 	.byte	0x09
	.zero		1


	//   ....[61]....
        /*0494*/ 	.word	0x00000bc0
        /*0498*/ 	.word	0x000000ff
        /*049c*/ 	.word	0x000001e8
        /*04a0*/ 	.short	0x0100
        /*04a2*/ 	.byte	0x09
	.zero		1


	//   ....[62]....
        /*04a4*/ 	.word	0x000019f0
        /*04a8*/ 	.word	0x0000003e
        /*04ac*/ 	.word	0x00000000
        /*04b0*/ 	.short	0x010a
        /*04b2*/ 	.byte	0x2a
	.zero		1


	//   ....[63]....
        /*04b4*/ 	.word	0x00001ba0
        /*04b8*/ 	.word	0x00000003
        /*04bc*/ 	.word	0x00000000
        /*04c0*/ 	.short	0x010a
        /*04c2*/ 	.byte	0x3f
	.zero		1


	//   ....[64]....
        /*04c4*/ 	.word	0x00001be0
        /*04c8*/ 	.word	0x00000003
        /*04cc*/ 	.word	0x00000000
        /*04d0*/ 	.short	0x010a
        /*04d2*/ 	.byte	0x3f
	.zero		1


	//   ....[65]....
        /*04d4*/ 	.word	0x00001de0
        /*04d8*/ 	.word	0x000000ff
        /*04dc*/ 	.word	0x00000000
        /*04e0*/ 	.short	0x010a
        /*04e2*/ 	.byte	0x04
	.zero		1


	//   ....[66]....
        /*04e4*/ 	.word	0x00001e20
        /*04e8*/ 	.word	0x000000ff
        /*04ec*/ 	.word	0x00000000
        /*04f0*/ 	.short	0x010a
        /*04f2*/ 	.byte	0x04
	.zero		1


	//   ....[67]....
        /*04f4*/ 	.word	0x00001f80
        /*04f8*/ 	.word	0x00000005
        /*04fc*/ 	.word	0x00000000
        /*0500*/ 	.short	0x0101
        /*0502*/ 	.byte	0x3f
	.zero		1


	//   ....[68]....
        /*0504*/ 	.word	0x00002080
        /*0508*/ 	.word	0x0000003f
        /*050c*/ 	.word	0x00000000
        /*0510*/ 	.short	0x0101
        /*0512*/ 	.byte	0x2f
	.zero		1


	//   ....[69]....
        /*0514*/ 	.word	0x00002180
        /*0518*/ 	.word	0x00000003
        /*051c*/ 	.word	0x00000000
        /*0520*/ 	.short	0x0101
        /*0522*/ 	.byte	0x3f
	.zero		1


	//   ....[70]....
        /*0524*/ 	.word	0x00002240
        /*0528*/ 	.word	0x0000003e
        /*052c*/ 	.word	0x00000010
        /*0530*/ 	.short	0x010a
        /*0532*/ 	.byte	0x2a
	.zero		1


	//   ....[71]....
        /*0534*/ 	.word	0x00004050
        /*0538*/ 	.word	0x00000041
        /*053c*/ 	.word	0x00000000
        /*0540*/ 	.short	0x0101
        /*0542*/ 	.byte	0x2f
	.zero		1


	//   ....[72]....
        /*0544*/ 	.word	0x00004a00
        /*0548*/ 	.word	0x0000000c
        /*054c*/ 	.word	0x000000e0
        /*0550*/ 	.short	0x010a
        /*0552*/ 	.byte	0x3f
	.zero		1


	//   ....[73]....
        /*0554*/ 	.word	0x00004de0
        /*0558*/ 	.word	0x00000003
        /*055c*/ 	.word	0x000001f8
        /*0560*/ 	.short	0x0101
        /*0562*/ 	.byte	0x3f
	.zero		1


	//   ....[74]....
        /*0564*/ 	.word	0x00005550
        /*0568*/ 	.word	0x00000007
        /*056c*/ 	.word	0x00000000
        /*0570*/ 	.short	0x010a
        /*0572*/ 	.byte	0x3f
	.zero		1


	//   ....[75]....
        /*0574*/ 	.word	0x000055d0
        /*0578*/ 	.word	0x00000009
        /*057c*/ 	.word	0x00000000
        /*0580*/ 	.short	0x010a
        /*0582*/ 	.byte	0x3f
	.zero		1


	//   ....[76]....
        /*0584*/ 	.word	0x00005660
        /*0588*/ 	.word	0x00000006
        /*058c*/ 	.word	0x00000000
        /*0590*/ 	.short	0x010a
        /*0592*/ 	.byte	0x3f
	.zero		1


	//   ....[77]....
        /*0594*/ 	.word	0x000056f0
        /*0598*/ 	.word	0x00000009
        /*059c*/ 	.word	0x00000000
        /*05a0*/ 	.short	0x010a
        /*05a2*/ 	.byte	0x3f
	.zero		1


	//   ....[78]....
        /*05a4*/ 	.word	0x00005780
        /*05a8*/ 	.word	0x00000006
        /*05ac*/ 	.word	0x00000000
        /*05b0*/ 	.short	0x010a
        /*05b2*/ 	.byte	0x3f
	.zero		1


	//   ....[79]....
        /*05b4*/ 	.word	0x00005810
        /*05b8*/ 	.word	0x00000009
        /*05bc*/ 	.word	0x00000000
        /*05c0*/ 	.short	0x010a
        /*05c2*/ 	.byte	0x3f
	.zero		1


	//   ....[80]....
        /*05c4*/ 	.word	0x000058a0
        /*05c8*/ 	.word	0x00000006
        /*05cc*/ 	.word	0x00000000
        /*05d0*/ 	.short	0x010a
        /*05d2*/ 	.byte	0x3f
	.zero		1


	//   ....[81]....
        /*05d4*/ 	.word	0x00005930
        /*05d8*/ 	.word	0x00000009
        /*05dc*/ 	.word	0x00000000
        /*05e0*/ 	.short	0x010a
        /*05e2*/ 	.byte	0x3f
	.zero		1


	//   ....[82]....
        /*05e4*/ 	.word	0x000059c0
        /*05e8*/ 	.word	0x00000006
        /*05ec*/ 	.word	0x00000000
        /*05f0*/ 	.short	0x010a
        /*05f2*/ 	.byte	0x3f
	.zero		1


	//   ....[83]....
        /*05f4*/ 	.word	0x00005a50
        /*05f8*/ 	.word	0x00000009
        /*05fc*/ 	.word	0x00000000
        /*0600*/ 	.short	0x010a
        /*0602*/ 	.byte	0x3f
	.zero		1


	//   ....[84]....
        /*0604*/ 	.word	0x00005ae0
        /*0608*/ 	.word	0x00000006
        /*060c*/ 	.word	0x00000000
        /*0610*/ 	.short	0x010a
        /*0612*/ 	.byte	0x3f
	.zero		1


	//   ....[85]....
        /*0614*/ 	.word	0x00005b70
        /*0618*/ 	.word	0x00000009
        /*061c*/ 	.word	0x00000000
        /*0620*/ 	.short	0x010a
        /*0622*/ 	.byte	0x3f
	.zero		1


	//   ....[86]....
        /*0624*/ 	.word	0x00005c00
        /*0628*/ 	.word	0x00000006
        /*062c*/ 	.word	0x00000000
        /*0630*/ 	.short	0x010a
        /*0632*/ 	.byte	0x3f
	.zero		1


	//   ....[87]....
        /*0634*/ 	.word	0x00005c90
        /*0638*/ 	.word	0x00000009
        /*063c*/ 	.word	0x00000000
        /*0640*/ 	.short	0x010a
        /*0642*/ 	.byte	0x3f
	.zero		1


	//   ....[88]....
        /*0644*/ 	.word	0x00005d20
        /*0648*/ 	.word	0x00000006
        /*064c*/ 	.word	0x00000000
        /*0650*/ 	.short	0x010a
        /*0652*/ 	.byte	0x3f
	.zero		1


	//   ....[89]....
        /*0654*/ 	.word	0x00005db0
        /*0658*/ 	.word	0x00000009
        /*065c*/ 	.word	0x00000000
        /*0660*/ 	.short	0x010a
        /*0662*/ 	.byte	0x3f
	.zero		1


	//   ....[90]....
        /*0664*/ 	.word	0x00005e40
        /*0668*/ 	.word	0x00000006
        /*066c*/ 	.word	0x00000000
        /*0670*/ 	.short	0x010a
        /*0672*/ 	.byte	0x3f
	.zero		1


	//   ....[91]....
        /*0674*/ 	.word	0x00005ed0
        /*0678*/ 	.word	0x00000009
        /*067c*/ 	.word	0x00000000
        /*0680*/ 	.short	0x010a
        /*0682*/ 	.byte	0x3f
	.zero		1


	//   ....[92]....
        /*0684*/ 	.word	0x00005f60
        /*0688*/ 	.word	0x00000006
        /*068c*/ 	.word	0x00000000
        /*0690*/ 	.short	0x010a
        /*0692*/ 	.byte	0x3f
	.zero		1


	//   ....[93]....
        /*0694*/ 	.word	0x00005ff0
        /*0698*/ 	.word	0x00000009
        /*069c*/ 	.word	0x00000000
        /*06a0*/ 	.short	0x010a
        /*06a2*/ 	.byte	0x3f
	.zero		1


	//   ....[94]....
        /*06a4*/ 	.word	0x00006080
        /*06a8*/ 	.word	0x00000006
        /*06ac*/ 	.word	0x00000000
        /*06b0*/ 	.short	0x010a
        /*06b2*/ 	.byte	0x3f
	.zero		1


	//   ....[95]....
        /*06b4*/ 	.word	0x00006110
        /*06b8*/ 	.word	0x00000009
        /*06bc*/ 	.word	0x00000000
        /*06c0*/ 	.short	0x010a
        /*06c2*/ 	.byte	0x3f
	.zero		1


	//   ....[96]....
        /*06c4*/ 	.word	0x000061a0
        /*06c8*/ 	.word	0x00000006
        /*06cc*/ 	.word	0x00000000
        /*06d0*/ 	.short	0x010a
        /*06d2*/ 	.byte	0x3f
	.zero		1


	//   ....[97]....
        /*06d4*/ 	.word	0x00006230
        /*06d8*/ 	.word	0x00000009
        /*06dc*/ 	.word	0x00000000
        /*06e0*/ 	.short	0x010a
        /*06e2*/ 	.byte	0x3f
	.zero		1


	//   ....[98]....
        /*06e4*/ 	.word	0x000062c0
        /*06e8*/ 	.word	0x00000006
        /*06ec*/ 	.word	0x00000000
        /*06f0*/ 	.short	0x010a
        /*06f2*/ 	.byte	0x3f
	.zero		1


	//   ....[99]....
        /*06f4*/ 	.word	0x00006350
        /*06f8*/ 	.word	0x00000009
        /*06fc*/ 	.word	0x00000000
        /*0700*/ 	.short	0x010a
        /*0702*/ 	.byte	0x3f
	.zero		1


	//   ....[100]....
        /*0704*/ 	.word	0x000063e0
        /*0708*/ 	.word	0x00000006
        /*070c*/ 	.word	0x00000000
        /*0710*/ 	.short	0x010a
        /*0712*/ 	.byte	0x3f
	.zero		1


	//   ....[101]....
        /*0714*/ 	.word	0x00006470
        /*0718*/ 	.word	0x00000003
        /*071c*/ 	.word	0x00000000
        /*0720*/ 	.short	0x010a
        /*0722*/ 	.byte	0x3f
	.zero		1


	//   ....[102]....
        /*0724*/ 	.word	0x000064d0
        /*0728*/ 	.word	0x00000040
        /*072c*/ 	.word	0x00000000
        /*0730*/ 	.short	0x010a
        /*0732*/ 	.byte	0x3f
	.zero		1


	//   ....[103]....
        /*0734*/ 	.word	0x00006520
        /*0738*/ 	.word	0x00000003
        /*073c*/ 	.word	0x00000000
        /*0740*/ 	.short	0x010a
        /*0742*/ 	.byte	0x3f
	.zero		1


	//   ....[104]....
        /*0744*/ 	.word	0x00006580
        /*0748*/ 	.word	0x00000005
        /*074c*/ 	.word	0x00000000
        /*0750*/ 	.short	0x010a
        /*0752*/ 	.byte	0x3f
	.zero		1


	//   ....[105]....
        /*0754*/ 	.word	0x000065d0
        /*0758*/ 	.word	0x00000040
        /*075c*/ 	.word	0x00000010
        /*0760*/ 	.short	0x010a
        /*0762*/ 	.byte	0x3f
	.zero		1


	//   ....[106]....
        /*0764*/ 	.word	0x000066a0
        /*0768*/ 	.word	0x0000000c
        /*076c*/ 	.word	0x000000e0
        /*0770*/ 	.short	0x010a
        /*0772*/ 	.byte	0x3f
	.zero		1


	//   ....[107]....
        /*0774*/ 	.word	0x00006770
        /*0778*/ 	.word	0x00000007
        /*077c*/ 	.word	0x00000000
        /*0780*/ 	.short	0x010a
        /*0782*/ 	.byte	0x3f
	.zero		1


	//   ....[108]....
        /*0784*/ 	.word	0x000067c0
        /*0788*/ 	.word	0x00000009
        /*078c*/ 	.word	0x00000000
        /*0790*/ 	.short	0x010a
        /*0792*/ 	.byte	0x3f
	.zero		1


	//   ....[109]....
        /*0794*/ 	.word	0x00006810
        /*0798*/ 	.word	0x00000006
        /*079c*/ 	.word	0x00000000
        /*07a0*/ 	.short	0x010a
        /*07a2*/ 	.byte	0x3f
	.zero		1


	//   ....[110]....
        /*07a4*/ 	.word	0x00006860
        /*07a8*/ 	.word	0x00000009
        /*07ac*/ 	.word	0x00000000
        /*07b0*/ 	.short	0x010a
        /*07b2*/ 	.byte	0x3f
	.zero		1


	//   ....[111]....
        /*07b4*/ 	.word	0x000068b0
        /*07b8*/ 	.word	0x00000006
        /*07bc*/ 	.word	0x00000000
        /*07c0*/ 	.short	0x010a
        /*07c2*/ 	.byte	0x3f
	.zero		1


	//   ....[112]....
        /*07c4*/ 	.word	0x00006900
        /*07c8*/ 	.word	0x00000009
        /*07cc*/ 	.word	0x00000000
        /*07d0*/ 	.short	0x010a
        /*07d2*/ 	.byte	0x3f
	.zero		1


	//   ....[113]....
        /*07d4*/ 	.word	0x00006950
        /*07d8*/ 	.word	0x00000006
        /*07dc*/ 	.word	0x00000000
        /*07e0*/ 	.short	0x010a
        /*07e2*/ 	.byte	0x3f
	.zero		1


	//   ....[114]....
        /*07e4*/ 	.word	0x000069a0
        /*07e8*/ 	.word	0x00000009
        /*07ec*/ 	.word	0x00000000
        /*07f0*/ 	.short	0x010a
        /*07f2*/ 	.byte	0x3f
	.zero		1


	//   ....[115]....
        /*07f4*/ 	.word	0x000069f0
        /*07f8*/ 	.word	0x00000006
        /*07fc*/ 	.word	0x00000000
        /*0800*/ 	.short	0x010a
        /*0802*/ 	.byte	0x3f
	.zero		1


	//   ....[116]....
        /*0804*/ 	.word	0x00006a40
        /*0808*/ 	.word	0x00000009
        /*080c*/ 	.word	0x00000000
        /*0810*/ 	.short	0x010a
        /*0812*/ 	.byte	0x3f
	.zero		1


	//   ....[117]....
        /*0814*/ 	.word	0x00006a90
        /*0818*/ 	.word	0x00000006
        /*081c*/ 	.word	0x00000000
        /*0820*/ 	.short	0x010a
        /*0822*/ 	.byte	0x3f
	.zero		1


	//   ....[118]....
        /*0824*/ 	.word	0x00006ae0
        /*0828*/ 	.word	0x00000009
        /*082c*/ 	.word	0x00000000
        /*0830*/ 	.short	0x010a
        /*0832*/ 	.byte	0x3f
	.zero		1


	//   ....[119]....
        /*0834*/ 	.word	0x00006b30
        /*0838*/ 	.word	0x00000006
        /*083c*/ 	.word	0x00000000
        /*0840*/ 	.short	0x010a
        /*0842*/ 	.byte	0x3f
	.zero		1


	//   ....[120]....
        /*0844*/ 	.word	0x00006b80
        /*0848*/ 	.word	0x00000009
        /*084c*/ 	.word	0x00000000
        /*0850*/ 	.short	0x010a
        /*0852*/ 	.byte	0x3f
	.zero		1


	//   ....[121]....
        /*0854*/ 	.word	0x00006bd0
        /*0858*/ 	.word	0x00000006
        /*085c*/ 	.word	0x00000000
        /*0860*/ 	.short	0x010a
        /*0862*/ 	.byte	0x3f
	.zero		1


	//   ....[122]....
        /*0864*/ 	.word	0x00006c20
        /*0868*/ 	.word	0x00000009
        /*086c*/ 	.word	0x00000000
        /*0870*/ 	.short	0x010a
        /*0872*/ 	.byte	0x3f
	.zero		1


	//   ....[123]....
        /*0874*/ 	.word	0x00006c70
        /*0878*/ 	.word	0x00000006
        /*087c*/ 	.word	0x00000000
        /*0880*/ 	.short	0x010a
        /*0882*/ 	.byte	0x3f
	.zero		1


	//   ....[124]....
        /*0884*/ 	.word	0x00006cc0
        /*0888*/ 	.word	0x00000009
        /*088c*/ 	.word	0x00000000
        /*0890*/ 	.short	0x010a
        /*0892*/ 	.byte	0x3f
	.zero		1


	//   ....[125]....
        /*0894*/ 	.word	0x00006d10
        /*0898*/ 	.word	0x00000006
        /*089c*/ 	.word	0x00000000
        /*08a0*/ 	.short	0x010a
        /*08a2*/ 	.byte	0x3f
	.zero		1


	//   ....[126]....
        /*08a4*/ 	.word	0x00006d60
        /*08a8*/ 	.word	0x00000009
        /*08ac*/ 	.word	0x00000000
        /*08b0*/ 	.short	0x010a
        /*08b2*/ 	.byte	0x3f
	.zero		1


	//   ....[127]....
        /*08b4*/ 	.word	0x00006db0
        /*08b8*/ 	.word	0x00000006
        /*08bc*/ 	.word	0x00000000
        /*08c0*/ 	.short	0x010a
        /*08c2*/ 	.byte	0x3f
	.zero		1


	//   ....[128]....
        /*08c4*/ 	.word	0x00006e00
        /*08c8*/ 	.word	0x00000009
        /*08cc*/ 	.word	0x00000000
        /*08d0*/ 	.short	0x010a
        /*08d2*/ 	.byte	0x3f
	.zero		1


	//   ....[129]....
        /*08d4*/ 	.word	0x00006e50
        /*08d8*/ 	.word	0x00000006
        /*08dc*/ 	.word	0x00000000
        /*08e0*/ 	.short	0x010a
        /*08e2*/ 	.byte	0x3f
	.zero		1


	//   ....[130]....
        /*08e4*/ 	.word	0x00006ea0
        /*08e8*/ 	.word	0x00000009
        /*08ec*/ 	.word	0x00000000
        /*08f0*/ 	.short	0x010a
        /*08f2*/ 	.byte	0x3f
	.zero		1


	//   ....[131]....
        /*08f4*/ 	.word	0x00006ef0
        /*08f8*/ 	.word	0x00000006
        /*08fc*/ 	.word	0x00000000
        /*0900*/ 	.short	0x010a
        /*0902*/ 	.byte	0x3f
	.zero		1


	//   ....[132]....
        /*0904*/ 	.word	0x00006f40
        /*0908*/ 	.word	0x00000009
        /*090c*/ 	.word	0x00000000
        /*0910*/ 	.short	0x010a
        /*0912*/ 	.byte	0x3f
	.zero		1


	//   ....[133]....
        /*0914*/ 	.word	0x00006f90
        /*0918*/ 	.word	0x00000006
        /*091c*/ 	.word	0x00000000
        /*0920*/ 	.short	0x010a
        /*0922*/ 	.byte	0x3f
	.zero		1


	//----- nvinfo : EIATTR_NUM_MBARRIERS
	.align		4
.L_37:
        /*0924*/ 	.byte	0x03, 0x38
        /*0926*/ 	.short	0x003e


	//----- nvinfo : EIATTR_EXIT_INSTR_OFFSETS
	.align		4
        /*0928*/ 	.byte	0x04, 0x1c
        /*092a*/ 	.short	(.L_39 - .L_38)


	//   ....[0]....
.L_38:
        /*092c*/ 	.word	0x000016b0


	//   ....[1]....
        /*0930*/ 	.word	0x00001710


	//   ....[2]....
        /*0934*/ 	.word	0x000046e0


	//   ....[3]....
        /*0938*/ 	.word	0x00004710


	//   ....[4]....
        /*093c*/ 	.word	0x000064c0


	//----- nvinfo : EIATTR_MAX_THREADS
	.align		4
.L_39:
        /*0940*/ 	.byte	0x04, 0x05
        /*0942*/ 	.short	(.L_41 - .L_40)
.L_40:
        /*0944*/ 	.word	0x00000180
        /*0948*/ 	.word	0x00000001
        /*094c*/ 	.word	0x00000001


	//----- nvinfo : EIATTR_CRS_STACK_SIZE
	.align		4
.L_41:
        /*0950*/ 	.byte	0x04, 0x1e
        /*0952*/ 	.short	(.L_43 - .L_42)
.L_42:
        /*0954*/ 	.word	0x00000000


	//----- nvinfo : EIATTR_CBANK_PARAM_SIZE
	.align		4
.L_43:
        /*0958*/ 	.byte	0x03, 0x19
        /*095a*/ 	.short	0x0470


	//----- nvinfo : EIATTR_PARAM_CBANK
	.align		4
        /*095c*/ 	.byte	0x04, 0x0a
        /*095e*/ 	.short	(.L_45 - .L_44)
	.align		4
.L_44:
        /*0960*/ 	.word	index@(.nv.constant0._ZN7cutlass13device_kernelINS_4gemm6kernel13GemmUniversalIN4cute5tupleIJiiiiEEENS1_10collective13CollectiveMmaINS1_34MainloopSm90TmaGmmaWarpSpecializedILi28ENS5_IJNS4_1CILi1EEENSA_ILi2EEESB_EEENS1_32KernelTmaWarpSpecializedPingpongEEENS5_IJNSA_ILi64EEESG_SG_EEEaNS5_IJlSB_lEEEaSI_NS4_8TiledMMAINS4_8MMA_AtomIJNS4_4SM904GMMA26MMA_64x64x32_S32S8S8_SS_TNEEEENS4_6LayoutINS5_IJSB_SB_SB_EEENS5_IJNSA_ILi0EEESR_SR_EEEEENS5_IJNS4_10UnderscoreESU_SU_EEEEENS4_23SM90_TMA_LOAD_MULTICASTENS4_14ComposedLayoutINS4_7SwizzleILi2ELi4ELi3EEENS4_18smem_ptr_flag_bitsILi8EEENSP_INS5_IJNSA_ILi8EEESG_EEENS5_IJSG_SB_EEEEEEEvNS4_8identityENS4_13SM90_TMA_LOADES17_vS18_EENS_8epilogue10collective6detail29Sm90TmaWarpSpecializedAdapterINS1C_15DefaultEpilogueIaSI_SI_NS1B_6thread17LinearCombinationIaLi1EiiLNS1G_9ScaleType4KindE0ELNS_15FloatRoundStyleE2EaEENS1_15EpilogueDefaultEEEEEvvEEEEvNT_6ParamsE)
        /*0964*/ 	.short	0x0210
        /*0966*/ 	.short	0x0470


	//----- nvinfo : EIATTR_SW_WAR
	.align		4
.L_45:
        /*0968*/ 	.byte	0x04, 0x36
        /*096a*/ 	.short	(.L_47 - .L_46)
.L_46:
        /*096c*/ 	.word	0x00000008
.L_47:


//--------------------- .nv.callgraph             --------------------------
	.section	.nv.callgraph,"",@"SHT_CUDA_CALLGRAPH"
	.align	4
	.sectionentsize	8
	.align		4
        /*0000*/ 	.word	0x00000000
	.align		4
        /*0004*/ 	.word	0xffffffff
	.align		4
        /*0008*/ 	.word	index@(_ZN7cutlass13device_kernelINS_4gemm6kernel13GemmUniversalIN4cute5tupleIJiiiiEEENS1_10collective13CollectiveMmaINS1_34MainloopSm90TmaGmmaWarpSpecializedILi28ENS5_IJNS4_1CILi1EEENSA_ILi2EEESB_EEENS1_32KernelTmaWarpSpecializedPingpongEEENS5_IJNSA_ILi64EEESG_SG_EEEaNS5_IJlSB_lEEEaSI_NS4_8TiledMMAINS4_8MMA_AtomIJNS4_4SM904GMMA26MMA_64x64x32_S32S8S8_SS_TNEEEENS4_6LayoutINS5_IJSB_SB_SB_EEENS5_IJNSA_ILi0EEESR_SR_EEEEENS5_IJNS4_10UnderscoreESU_SU_EEEEENS4_23SM90_TMA_LOAD_MULTICASTENS4_14ComposedLayoutINS4_7SwizzleILi2ELi4ELi3EEENS4_18smem_ptr_flag_bitsILi8EEENSP_INS5_IJNSA_ILi8EEESG_EEENS5_IJSG_SB_EEEEEEEvNS4_8identityENS4_13SM90_TMA_LOADES17_vS18_EENS_8epilogue10collective6detail29Sm90TmaWarpSpecializedAdapterINS1C_15DefaultEpilogueIaSI_SI_NS1B_6thread17LinearCombinationIaLi1EiiLNS1G_9ScaleType4KindE0ELNS_15FloatRoundStyleE2EaEENS1_15EpilogueDefaultEEEEEvvEEEEvNT_6ParamsE)
	.align		4
        /*000c*/ 	.word	index@(__assertfail)
	.align		4
        /*0010*/ 	.word	0x00000000
	.align		4
        /*0014*/ 	.word	0xfffffffe
	.align		4
        /*0018*/ 	.word	0x00000000
	.align		4
        /*001c*/ 	.word	0xfffffffd
	.align		4
        /*0020*/ 	.word	0x00000000
	.align		4
        /*0024*/ 	.word	0xfffffffc


//--------------------- .nv.constant4             --------------------------
	.section	.nv.constant4,"a",@progbits
	.align	8
	.align		8
.nv.constant4:
        /*0000*/ 	.dword	__assertfail
	.align		8
        /*0008*/ 	.dword	__unnamed_1
	.align		8
        /*0010*/ 	.dword	_ZN40_INTERNAL_9587e80e_4_k_cu_e91e42c2_181394cuda3std3__45__cpo5beginE
	.align		8
        /*0018*/ 	.dword	_ZN40_INTERNAL_9587e80e_4_k_cu_e91e42c2_181394cuda3std3__45__cpo3endE
	.align		8
        /*0020*/ 	.dword	_ZN40_INTERNAL_9587e80e_4_k_cu_e91e42c2_181394cuda3std3__45__cpo6cbeginE
	.align		8
        /*0028*/ 	.dword	_ZN40_INTERNAL_9587e80e_4_k_cu_e91e42c2_181394cuda3std3__45__cpo4cendE
	.align		8
        /*0030*/ 	.dword	_ZN40_INTERNAL_9587e80e_4_k_cu_e91e42c2_181394cuda3std3__442_GLOBAL__N__9587e80e_4_k_cu_e91e42c2_181396ignoreE
	.align		8
        /*0038*/ 	.dword	_ZN40_INTERNAL_9587e80e_4_k_cu_e91e42c2_181394cuda3std3__419piecewise_constructE
	.align		8
        /*0040*/ 	.dword	_ZN40_INTERNAL_9587e80e_4_k_cu_e91e42c2_181394cuda3std3__48in_placeE
	.align		8
        /*0048*/ 	.dword	_ZN40_INTERNAL_9587e80e_4_k_cu_e91e42c2_181394cuda3std6ranges3__45__cpo4swapE
	.align		8
        /*0050*/ 	.dword	_ZN40_INTERNAL_9587e80e_4_k_cu_e91e42c2_181394cuda3std6ranges3__45__cpo9iter_moveE
	.align		8
        /*0058*/ 	.dword	_ZN40_INTERNAL_9587e80e_4_k_cu_e91e42c2_181394cute7productE
	.align		8
        /*0060*/ 	.dword	_ZN40_INTERNAL_9587e80e_4_k_cu_e91e42c2_181394cute1_E
	.align		8
        /*0068*/ 	.dword	$str$22
	.align		8
        /*0070*/ 	.dword	$str$23


//--------------------- .text._ZN7cutlass13device_kernelINS_4gemm6kernel13GemmUniversalIN4cute5tupleIJiiiiEEENS1_10collective13CollectiveMmaINS1_34MainloopSm90TmaGmmaWarpSpecializedILi28ENS5_IJNS4_1CILi1EEENSA_ILi2EEESB_EEENS1_32KernelTmaWarpSpecializedPingpongEEENS5_IJNSA_ILi64EEESG_SG_EEEaNS5_IJlSB_lEEEaSI_NS4_8TiledMMAINS4_8MMA_AtomIJNS4_4SM904GMMA26MMA_64x64x32_S32S8S8_SS_TNEEEENS4_6LayoutINS5_IJSB_SB_SB_EEENS5_IJNSA_ILi0EEESR_SR_EEEEENS5_IJNS4_10UnderscoreESU_SU_EEEEENS4_23SM90_TMA_LOAD_MULTICASTENS4_14ComposedLayoutINS4_7SwizzleILi2ELi4ELi3EEENS4_18smem_ptr_flag_bitsILi8EEENSP_INS5_IJNSA_ILi8EEESG_EEENS5_IJSG_SB_EEEEEEEvNS4_8identityENS4_13SM90_TMA_LOADES17_vS18_EENS_8epilogue10collective6detail29Sm90TmaWarpSpecializedAdapterINS1C_15DefaultEpilogueIaSI_SI_NS1B_6thread17LinearCombinationIaLi1EiiLNS1G_9ScaleType4KindE0ELNS_15FloatRoundStyleE2EaEENS1_15EpilogueDefaultEEEEEvvEEEEvNT_6ParamsE --------------------------
	.section	.text._ZN7cutlass13device_kernelINS_4gemm6kernel13GemmUniversalIN4cute5tupleIJiiiiEEENS1_10collective13CollectiveMmaINS1_34MainloopSm90TmaGmmaWarpSpecializedILi28ENS5_IJNS4_1CILi1EEENSA_ILi2EEESB_EEENS1_32KernelTmaWarpSpecializedPingpongEEENS5_IJNSA_ILi64EEESG_SG_EEEaNS5_IJlSB_lEEEaSI_NS4_8TiledMMAINS4_8MMA_AtomIJNS4_4SM904GMMA26MMA_64x64x32_S32S8S8_SS_TNEEEENS4_6LayoutINS5_IJSB_SB_SB_EEENS5_IJNSA_ILi0EEESR_SR_EEEEENS5_IJNS4_10UnderscoreESU_SU_EEEEENS4_23SM90_TMA_LOAD_MULTICASTENS4_14ComposedLayoutINS4_7SwizzleILi2ELi4ELi3EEENS4_18smem_ptr_flag_bitsILi8EEENSP_INS5_IJNSA_ILi8EEESG_EEENS5_IJSG_SB_EEEEEEEvNS4_8identityENS4_13SM90_TMA_LOADES17_vS18_EENS_8epilogue10collective6detail29Sm90TmaWarpSpecializedAdapterINS1C_15DefaultEpilogueIaSI_SI_NS1B_6thread17LinearCombinationIaLi1EiiLNS1G_9ScaleType4KindE0ELNS_15FloatRoundStyleE2EaEENS1_15EpilogueDefaultEEEEEvvEEEEvNT_6ParamsE,"ax",@progbits
	.align	128
.text._ZN7cutlass13device_kernelINS_4gemm6kernel13GemmUniversalIN4cute5tupleIJiiiiEEENS1_10collective13CollectiveMmaINS1_34MainloopSm90TmaGmmaWarpSpecializedILi28ENS5_IJNS4_1CILi1EEENSA_ILi2EEESB_EEENS1_32KernelTmaWarpSpecializedPingpongEEENS5_IJNSA_ILi64EEESG_SG_EEEaNS5_IJlSB_lEEEaSI_NS4_8TiledMMAINS4_8MMA_AtomIJNS4_4SM904GMMA26MMA_64x64x32_S32S8S8_SS_TNEEEENS4_6LayoutINS5_IJSB_SB_SB_EEENS5_IJNSA_ILi0EEESR_SR_EEEEENS5_IJNS4_10UnderscoreESU_SU_EEEEENS4_23SM90_TMA_LOAD_MULTICASTENS4_14ComposedLayoutINS4_7SwizzleILi2ELi4ELi3EEENS4_18smem_ptr_flag_bitsILi8EEENSP_INS5_IJNSA_ILi8EEESG_EEENS5_IJSG_SB_EEEEEEEvNS4_8identityENS4_13SM90_TMA_LOADES17_vS18_EENS_8epilogue10collective6detail29Sm90TmaWarpSpecializedAdapterINS1C_15DefaultEpilogueIaSI_SI_NS1B_6thread17LinearCombinationIaLi1EiiLNS1G_9ScaleType4KindE0ELNS_15FloatRoundStyleE2EaEENS1_15EpilogueDefaultEEEEEvvEEEEvNT_6ParamsE:
        .type           _ZN7cutlass13device_kernelINS_4gemm6kernel13GemmUniversalIN4cute5tupleIJiiiiEEENS1_10collective13CollectiveMmaINS1_34MainloopSm90TmaGmmaWarpSpecializedILi28ENS5_IJNS4_1CILi1EEENSA_ILi2EEESB_EEENS1_32KernelTmaWarpSpecializedPingpongEEENS5_IJNSA_ILi64EEESG_SG_EEEaNS5_IJlSB_lEEEaSI_NS4_8TiledMMAINS4_8MMA_AtomIJNS4_4SM904GMMA26MMA_64x64x32_S32S8S8_SS_TNEEEENS4_6LayoutINS5_IJSB_SB_SB_EEENS5_IJNSA_ILi0EEESR_SR_EEEEENS5_IJNS4_10UnderscoreESU_SU_EEEEENS4_23SM90_TMA_LOAD_MULTICASTENS4_14ComposedLayoutINS4_7SwizzleILi2ELi4ELi3EEENS4_18smem_ptr_flag_bitsILi8EEENSP_INS5_IJNSA_ILi8EEESG_EEENS5_IJSG_SB_EEEEEEEvNS4_8identityENS4_13SM90_TMA_LOADES17_vS18_EENS_8epilogue10collective6detail29Sm90TmaWarpSpecializedAdapterINS1C_15DefaultEpilogueIaSI_SI_NS1B_6thread17LinearCombinationIaLi1EiiLNS1G_9ScaleType4KindE0ELNS_15FloatRoundStyleE2EaEENS1_15EpilogueDefaultEEEEEvvEEEEvNT_6ParamsE,@function
        .size           _ZN7cutlass13device_kernelINS_4gemm6kernel13GemmUniversalIN4cute5tupleIJiiiiEEENS1_10collective13CollectiveMmaINS1_34MainloopSm90TmaGmmaWarpSpecializedILi28ENS5_IJNS4_1CILi1EEENSA_ILi2EEESB_EEENS1_32KernelTmaWarpSpecializedPingpongEEENS5_IJNSA_ILi64EEESG_SG_EEEaNS5_IJlSB_lEEEaSI_NS4_8TiledMMAINS4_8MMA_AtomIJNS4_4SM904GMMA26MMA_64x64x32_S32S8S8_SS_TNEEEENS4_6LayoutINS5_IJSB_SB_SB_EEENS5_IJNSA_ILi0EEESR_SR_EEEEENS5_IJNS4_10UnderscoreESU_SU_EEEEENS4_23SM90_TMA_LOAD_MULTICASTENS4_14ComposedLayoutINS4_7SwizzleILi2ELi4ELi3EEENS4_18smem_ptr_flag_bitsILi8EEENSP_INS5_IJNSA_ILi8EEESG_EEENS5_IJSG_SB_EEEEEEEvNS4_8identityENS4_13SM90_TMA_LOADES17_vS18_EENS_8epilogue10collective6detail29Sm90TmaWarpSpecializedAdapterINS1C_15DefaultEpilogueIaSI_SI_NS1B_6thread17LinearCombinationIaLi1EiiLNS1G_9ScaleType4KindE0ELNS_15FloatRoundStyleE2EaEENS1_15EpilogueDefaultEEEEEvvEEEEvNT_6ParamsE,(.L_x_190 - _ZN7cutlass13device_kernelINS_4gemm6kernel13GemmUniversalIN4cute5tupleIJiiiiEEENS1_10collective13CollectiveMmaINS1_34MainloopSm90TmaGmmaWarpSpecializedILi28ENS5_IJNS4_1CILi1EEENSA_ILi2EEESB_EEENS1_32KernelTmaWarpSpecializedPingpongEEENS5_IJNSA_ILi64EEESG_SG_EEEaNS5_IJlSB_lEEEaSI_NS4_8TiledMMAINS4_8MMA_AtomIJNS4_4SM904GMMA26MMA_64x64x32_S32S8S8_SS_TNEEEENS4_6LayoutINS5_IJSB_SB_SB_EEENS5_IJNSA_ILi0EEESR_SR_EEEEENS5_IJNS4_10UnderscoreESU_SU_EEEEENS4_23SM90_TMA_LOAD_MULTICASTENS4_14ComposedLayoutINS4_7SwizzleILi2ELi4ELi3EEENS4_18smem_ptr_flag_bitsILi8EEENSP_INS5_IJNSA_ILi8EEESG_EEENS5_IJSG_SB_EEEEEEEvNS4_8identityENS4_13SM90_TMA_LOADES17_vS18_EENS_8epilogue10collective6detail29Sm90TmaWarpSpecializedAdapterINS1C_15DefaultEpilogueIaSI_SI_NS1B_6thread17LinearCombinationIaLi1EiiLNS1G_9ScaleType4KindE0ELNS_15FloatRoundStyleE2EaEENS1_15EpilogueDefaultEEEEEvvEEEEvNT_6ParamsE)
        .other          _ZN7cutlass13device_kernelINS_4gemm6kernel13GemmUniversalIN4cute5tupleIJiiiiEEENS1_10collective13CollectiveMmaINS1_34MainloopSm90TmaGmmaWarpSpecializedILi28ENS5_IJNS4_1CILi1EEENSA_ILi2EEESB_EEENS1_32KernelTmaWarpSpecializedPingpongEEENS5_IJNSA_ILi64EEESG_SG_EEEaNS5_IJlSB_lEEEaSI_NS4_8TiledMMAINS4_8MMA_AtomIJNS4_4SM904GMMA26MMA_64x64x32_S32S8S8_SS_TNEEEENS4_6LayoutINS5_IJSB_SB_SB_EEENS5_IJNSA_ILi0EEESR_SR_EEEEENS5_IJNS4_10UnderscoreESU_SU_EEEEENS4_23SM90_TMA_LOAD_MULTICASTENS4_14ComposedLayoutINS4_7SwizzleILi2ELi4ELi3EEENS4_18smem_ptr_flag_bitsILi8EEENSP_INS5_IJNSA_ILi8EEESG_EEENS5_IJSG_SB_EEEEEEEvNS4_8identityENS4_13SM90_TMA_LOADES17_vS18_EENS_8epilogue10collective6detail29Sm90TmaWarpSpecializedAdapterINS1C_15DefaultEpilogueIaSI_SI_NS1B_6thread17LinearCombinationIaLi1EiiLNS1G_9ScaleType4KindE0ELNS_15FloatRoundStyleE2EaEENS1_15EpilogueDefaultEEEEEvvEEEEvNT_6ParamsE,@"STO_CUDA_ENTRY STV_DEFAULT"
_ZN7cutlass13device_kernelINS_4gemm6kernel13GemmUniversalIN4cute5tupleIJiiiiEEENS1_10collective13CollectiveMmaINS1_34MainloopSm90TmaGmmaWarpSpecializedILi28ENS5_IJNS4_1CILi1EEENSA_ILi2EEESB_EEENS1_32KernelTmaWarpSpecializedPingpongEEENS5_IJNSA_ILi64EEESG_SG_EEEaNS5_IJlSB_lEEEaSI_NS4_8TiledMMAINS4_8MMA_AtomIJNS4_4SM904GMMA26MMA_64x64x32_S32S8S8_SS_TNEEEENS4_6LayoutINS5_IJSB_SB_SB_EEENS5_IJNSA_ILi0EEESR_SR_EEEEENS5_IJNS4_10UnderscoreESU_SU_EEEEENS4_23SM90_TMA_LOAD_MULTICASTENS4_14ComposedLayoutINS4_7SwizzleILi2ELi4ELi3EEENS4_18smem_ptr_flag_bitsILi8EEENSP_INS5_IJNSA_ILi8EEESG_EEENS5_IJSG_SB_EEEEEEEvNS4_8identityENS4_13SM90_TMA_LOADES17_vS18_EENS_8epilogue10collective6detail29Sm90TmaWarpSpecializedAdapterINS1C_15DefaultEpilogueIaSI_SI_NS1B_6thread17LinearCombinationIaLi1EiiLNS1G_9ScaleType4KindE0ELNS_15FloatRoundStyleE2EaEENS1_15EpilogueDefaultEEEEEvvEEEEvNT_6ParamsE:
[----:B------:R-:W0:Y:S02]  /*0000*/  LDC R1, c[0x0][0x28] ;  /* 0x00000a00ff017b82 */ /* 0x000e240000000800 */
[----:B0-----:R-:W-:Y:S01]  /*0010*/  VIADD R1, R1, 0xfffffff8 ;  /* 0xfffffff801017836 */ /* 0x001fe20000000000 */
[----:B------:R-:W0:Y:S01]  /*0020*/  S2R R4, SR_TID.X ;  /* 0x0000000000047919 */ /* 0x000e220000002100 */
[----:B------:R-:W-:Y:S01]  /*0030*/  ELECT P0, URZ, PT ;  /* 0x00000000003f782f */ /* 0x000fe20003800000 */
[----:B------:R-:W-:Y:S01]  /*0040*/  BSSY B0, `(.L_x_0) ;  /* 0x000000f000007945 */ /* 0x000fe20003800000 */
[--C-:B0-----:R-:W-:Y:S02]  /*0050*/  SHF.R.U32.HI R2, RZ, 0x5, R4.reuse ;  /* 0x00000005ff027819 */ /* 0x101fe40000011604 */
[----:B------:R-:W-:-:S03]  /*0060*/  SHF.R.U32.HI R7, RZ, 0x7, R4 ;  /* 0x00000007ff077819 */ /* 0x000fc60000011604 */
[----:B------:R-:W0:Y:S04]  /*0070*/  SHFL.IDX PT, R5, R2, RZ, 0x1f ;  /* 0x00001fff02057589 */ /* 0x000e2800000e0000 */
[----:B------:R1:W2:Y:S01]  /*0080*/  SHFL.IDX PT, R10, R7, RZ, 0x1f ;  /* 0x00001fff070a7589 */ /* 0x0002a200000e0000 */
[----:B0-----:R-:W-:-:S13]  /*0090*/  ISETP.NE.OR P0, PT, R5, RZ, !P0 ;  /* 0x000000ff0500720c */ /* 0x001fda0004705670 */
[----:B-12---:R-:W-:Y:S05]  /*00a0*/  @P0 BRA `(.L_x_1) ;  /* 0x0000000000200947 */ /* 0x006fea0003800000 */
[----:B------:R-:W-:Y:S02]  /*00b0*/  ULDC.64 UR4, c[0x0][0x198] ;  /* 0x0000660000047ab9 */ /* 0x000fe40000000a00 */
[----:B------:R-:W-:Y:S02]  /*00c0*/  UIADD3 UR6, UP0, UR4, 0xf0, URZ ;  /* 0x000000f004067890 */ /* 0x000fe4000ff1e03f */
[----:B------:R-:W-:Y:S02]  /*00d0*/  UIADD3 UR4, UP1, UR4, 0x1f0, URZ ;  /* 0x000001f004047890 */ /* 0x000fe4000ff3e03f */
[----:B------:R-:W-:Y:S02]  /*00e0*/  UIADD3.X UR7, URZ, UR5, URZ, UP0, !UPT ;  /* 0x000000053f077290 */ /* 0x000fe400087fe43f */
[----:B------:R-:W-:-:S07]  /*00f0*/  UIADD3.X UR5, URZ, UR5, URZ, UP1, !UPT ;  /* 0x000000053f057290 */ /* 0x000fce0008ffe43f */
[----:B------:R0:W-:Y:S02]  /*0100*/  UTMACCTL.PF [UR6] ;  /* 0x00000000060079b9 */ /* 0x0001e40008040000 */
[----:B------:R0:W-:Y:S02]  /*0110*/  UTMACCTL.PF [UR4] ;  /* 0x00000000040079b9 */ /* 0x0001e40008040000 */
[----:B0-----:R-:W-:Y:S01]  /*0120*/  NOP ;  /* 0x0000000000007918 */ /* 0x001fe20000000000 */
.L_x_1:
[----:B------:R-:W-:Y:S05]  /*0130*/  BSYNC B0 ;  /* 0x0000000000007941 */ /* 0x000fea0003800000 */
.L_x_0:
[----:B------:R-:W0:Y:S02]  /*0140*/  SHFL.IDX PT, R8, R2, RZ, 0x1f ;  /* 0x00001fff02087589 */ /* 0x000e2400000e0000 */
[----:B0-----:R-:W-:-:S13]  /*0150*/  ISETP.NE.AND P0, PT, R8, RZ, PT ;  /* 0x000000ff0800720c */ /* 0x001fda0003f05270 */
[----:B------:R-:W-:Y:S05]  /*0160*/  @P0 BRA `(.L_x_2) ;  /* 0x0000000400240947 */ /* 0x000fea0003800000 */
[----:B------:R-:W-:Y:S01]  /*0170*/  ELECT P0, URZ, PT ;  /* 0x00000000003f782f */ /* 0x000fe20003800000 */
[----:B------:R-:W-:-:S12]  /*0180*/  BSSY B0, `(.L_x_2) ;  /* 0x0000047000007945 */ /* 0x000fd80003800000 */
[----:B------:R-:W-:Y:S05]  /*0190*/  @!P0 BRA `(.L_x_3) ;  /* 0x0000000400148947 */ /* 0x000fea0003800000 */
[----:B------:R-:W0:Y:S01]  /*01a0*/  S2UR UR8, SR_CgaCtaId ;  /* 0x00000000000879c3 */ /* 0x000e220000008800 */
[----:B------:R-:W-:Y:S01]  /*01b0*/  UMOV UR4, 0x400 ;  /* 0x0000040000047882 */ /* 0x000fe20000000000 */
[----:B------:R-:W-:Y:S01]  /*01c0*/  UMOV UR5, 0x1 ;  /* 0x0000000100057882 */ /* 0x000fe20000000000 */
[----:B------:R-:W-:Y:S02]  /*01d0*/  UMOV UR6, 0x2 ;  /* 0x0000000200067882 */ /* 0x000fe40000000000 */
[----:B------:R-:W-:-:S04]  /*01e0*/  UIADD3 UR6, -UR6, 0x100000, URZ ;  /* 0x0010000006067890 */ /* 0x000fc8000fffe13f */
[----:B------:R-:W-:Y:S02]  /*01f0*/  USHF.L.U32 UR7, UR6, 0xb, URZ ;  /* 0x0000000b06077899 */ /* 0x000fe4000800063f */
[----:B------:R-:W-:Y:S02]  /*0200*/  USHF.L.U32 UR6, UR6, 0x1, URZ ;  /* 0x0000000106067899 */ /* 0x000fe4000800063f */
[----:B0-----:R-:W-:Y:S02]  /*0210*/  ULEA UR8, UR8, UR4, 0x18 ;  /* 0x0000000408087291 */ /* 0x001fe4000f8ec03f */
[----:B------:R-:W-:-:S04]  /*0220*/  UIADD3 UR4, -UR5, 0x100000, URZ ;  /* 0x0010000005047890 */ /* 0x000fc8000fffe13f */
[----:B------:R-:W-:Y:S02]  /*0230*/  USHF.L.U32 UR5, UR4, 0xb, URZ ;  /* 0x0000000b04057899 */ /* 0x000fe4000800063f */
[----:B------:R-:W-:Y:S01]  /*0240*/  USHF.L.U32 UR4, UR4, 0x1, URZ ;  /* 0x0000000104047899 */ /* 0x000fe2000800063f */
[----:B------:R-:W0:Y:S11]  /*0250*/  FENCE.VIEW.ASYNC.S ;  /* 0x00000000000073c6 */ /* 0x000e360000000000 */
[----:B0-----:R0:W1:Y:S01]  /*0260*/  SYNCS.EXCH.64 URZ, [UR8], UR4 ;  /* 0x00000004083f75b2 */ /* 0x0010620008000100 */
[----:B------:R0:W2:Y:S01]  /*0270*/  SYNCS.EXCH.64 URZ, [UR8+0xe0], UR6 ;  /* 0x0000e006083f75b2 */ /* 0x0000a20008000100 */
[----:B------:R0:W3:Y:S01]  /*0280*/  SYNCS.EXCH.64 URZ, [UR8+0x8], UR4 ;  /* 0x00000804083f75b2 */ /* 0x0000e20008000100 */
[----:B------:R0:W4:Y:S01]  /*0290*/  SYNCS.EXCH.64 URZ, [UR8+0xe8], UR6 ;  /* 0x0000e806083f75b2 */ /* 0x0001220008000100 */
[----:B------:R0:W0:Y:S01]  /*02a0*/  SYNCS.EXCH.64 URZ, [UR8+0x10], UR4 ;  /* 0x00001004083f75b2 */ /* 0x0000220008000100 */
        /* <DEDUP_REMOVED lines=51> */
[----:B-1234-:R-:W-:Y:S01]  /*05e0*/  NOP ;  /* 0x0000000000007918 */ /* 0x01efe20000000000 */
.L_x_3:
[----:B0-----:R-:W-:Y:S05]  /*05f0*/  BSYNC B0 ;  /* 0x0000000000007941 */ /* 0x001fea0003800000 */
.L_x_2:
[----:B------:R-:W0:Y:S01]  /*0600*/  SHFL.IDX PT, R11, R2, RZ, 0x1f ;  /* 0x00001fff020b7589 */ /* 0x000e2200000e0000 */
[----:B------:R-:W1:Y:S01]  /*0610*/  S2UR UR12, SR_CTAID.X ;  /* 0x00000000000c79c3 */ /* 0x000e620000002500 */
[----:B------:R-:W-:Y:S02]  /*0620*/  SHF.R.S32.HI R3, RZ, 0x1f, R4 ;  /* 0x0000001fff037819 */ /* 0x000fe40000011404 */
[----:B------:R-:W-:Y:S01]  /*0630*/  ELECT P0, URZ, PT ;  /* 0x00000000003f782f */ /* 0x000fe20003800000 */
[----:B------:R-:W2:Y:S01]  /*0640*/  SHFL.IDX PT, R9, R2, RZ, 0x1f ;  /* 0x00001fff02097589 */ /* 0x000ea200000e0000 */
[----:B------:R-:W-:Y:S02]  /*0650*/  ELECT P1, URZ, PT ;  /* 0x00000000003f782f */ /* 0x000fe40003820000 */
[----:B------:R-:W-:Y:S01]  /*0660*/  LEA.HI R3, R3, R4, RZ, 0x7 ;  /* 0x0000000403037211 */ /* 0x000fe200078f38ff */
[----:B------:R-:W-:Y:S01]  /*0670*/  ULDC UR4, c[0x0][0x150] ;  /* 0x0000540000047ab9 */ /* 0x000fe20000000800 */
[----:B------:R-:W3:Y:S01]  /*0680*/  S2R R6, SR_CTAID.Y ;  /* 0x0000000000067919 */ /* 0x000ee20000002600 */
[----:B------:R-:W4:Y:S01]  /*0690*/  LDC R21, c[0x0][0x148] ;  /* 0x00005200ff157b82 */ /* 0x000f220000000800 */
[----:B------:R-:W-:Y:S01]  /*06a0*/  LOP3.LUT R3, R3, 0xffffff80, RZ, 0xc0, !PT ;  /* 0xffffff8003037812 */ /* 0x000fe200078ec0ff */
[----:B------:R-:W-:Y:S01]  /*06b0*/  UMOV UR11, 0x80 ;  /* 0x00000080000b7882 */ /* 0x000fe20000000000 */
[----:B------:R-:W-:Y:S01]  /*06c0*/  NOP ;  /* 0x0000000000007918 */ /* 0x000fe20000000000 */
[----:B------:R-:W-:Y:S01]  /*06d0*/  NOP ;  /* 0x0000000000007918 */ /* 0x000fe20000000000 */
[C---:B------:R-:W-:Y:S01]  /*06e0*/  VIADD R35, R10.reuse, 0xffffffff ;  /* 0xffffffff0a237836 */ /* 0x040fe20000000000 */
[----:B------:R-:W-:Y:S01]  /*06f0*/  ISETP.NE.AND P2, PT, R10, RZ, PT ;  /* 0x000000ff0a00720c */ /* 0x000fe20003f45270 */
[----:B------:R-:W-:Y:S01]  /*0700*/  IMAD.IADD R3, R4, 0x1, -R3 ;  /* 0x0000000104037824 */ /* 0x000fe200078e0a03 */
[----:B------:R-:W5:Y:S02]  /*0710*/  LDC R15, c[0x0][0x140] ;  /* 0x00005000ff0f7b82 */ /* 0x000f640000000800 */
[----:B------:R-:W-:-:S02]  /*0720*/  ISETP.GE.U32.AND P5, PT, R35, 0x2, PT ;  /* 0x000000022300780c */ /* 0x000fc40003fa6070 */
[----:B------:R-:W-:Y:S02]  /*0730*/  SHF.R.S32.HI R0, RZ, 0x1f, R3 ;  /* 0x0000001fff007819 */ /* 0x000fe40000011403 */
[----:B0-----:R-:W-:Y:S02]  /*0740*/  ISETP.NE.OR P0, PT, R11, RZ, !P0 ;  /* 0x000000ff0b00720c */ /* 0x001fe40004705670 */
[----:B------:R-:W0:Y:S01]  /*0750*/  LDC R14, c[0x0][0x144] ;  /* 0x00005100ff0e7b82 */ /* 0x000e220000000800 */
[----:B------:R-:W-:Y:S02]  /*0760*/  SHF.R.S32.HI R11, RZ, 0x1f, R8 ;  /* 0x0000001fff0b7819 */ /* 0x000fe40000011408 */
[----:B--2---:R-:W-:Y:S02]  /*0770*/  ISETP.NE.OR P1, PT, R9, RZ, !P1 ;  /* 0x000000ff0900720c */ /* 0x004fe40004f25670 */
[----:B------:R-:W-:Y:S02]  /*0780*/  LEA.HI R11, R11, R8, RZ, 0x2 ;  /* 0x000000080b0b7211 */ /* 0x000fe400078f10ff */
[----:B-1----:R-:W-:-:S02]  /*0790*/  I2FP.F32.U32 R13, UR12 ;  /* 0x0000000c000d7c45 */ /* 0x002fc40008201000 */
[----:B------:R-:W-:Y:S02]  /*07a0*/  LOP3.LUT R11, R11, 0x3ffffffc, RZ, 0xc0, !PT ;  /* 0x3ffffffc0b0b7812 */ /* 0x000fe400078ec0ff */
[----:B------:R-:W-:Y:S01]  /*07b0*/  LEA.HI R2, R0, R3, RZ, 0x3 ;  /* 0x0000000300027211 */ /* 0x000fe200078f18ff */
[----:B------:R-:W-:Y:S01]  /*07c0*/  VOTEU.ALL UP0, P0 ;  /* 0x00000000003f7886 */ /* 0x000fe20000000000 */
[----:B------:R-:W-:Y:S01]  /*07d0*/  FMUL R13, R13, UR4 ;  /* 0x000000040d0d7c20 */ /* 0x000fe20008400000 */
[----:B------:R-:W-:Y:S01]  /*07e0*/  IMAD.IADD R11, R8, 0x1, -R11 ;  /* 0x00000001080b7824 */ /* 0x000fe200078e0a0b */
[----:B---3--:R-:W-:Y:S01]  /*07f0*/  I2FP.F32.U32 R8, R6 ;  /* 0x0000000600087245 */ /* 0x008fe20000201000 */
[----:B------:R-:W-:Y:S01]  /*0800*/  VOTEU.ALL UP1, P1 ;  /* 0x00000000003f7886 */ /* 0x000fe20000820000 */
[----:B------:R-:W1:Y:S01]  /*0810*/  @!UP0 S2UR UR7, SR_CgaCtaId ;  /* 0x00000000000789c3 */ /* 0x000e620000008800 */
[----:B------:R-:W-:Y:S01]  /*0820*/  ULDC UR4, c[0x0][0x154] ;  /* 0x0000550000047ab9 */ /* 0x000fe20000000800 */
[--C-:B------:R-:W-:Y:S01]  /*0830*/  SHF.R.S32.HI R9, RZ, 0x3, R2.reuse ;  /* 0x00000003ff097819 */ /* 0x100fe20000011402 */
[----:B------:R-:W-:Y:S01]  /*0840*/  FMUL R8, R8, UR4 ;  /* 0x0000000408087c20 */ /* 0x000fe20008400000 */
[----:B------:R-:W-:Y:S01]  /*0850*/  SHF.R.S32.HI R12, RZ, 0x1f, R2 ;  /* 0x0000001fff0c7819 */ /* 0x000fe20000011402 */
[----:B------:R-:W2:Y:S01]  /*0860*/  F2I.U32.TRUNC.NTZ R13, R13 ;  /* 0x0000000d000d7305 */ /* 0x000ea2000020f000 */
[----:B------:R-:W-:Y:S01]  /*0870*/  SHF.R.S32.HI R2, RZ, 0x1f, R5 ;  /* 0x0000001fff027819 */ /* 0x000fe20000011405 */
[----:B------:R-:W-:Y:S01]  /*0880*/  UMOV UR4, 0x20 ;  /* 0x0000002000047882 */ /* 0x000fe20000000000 */
[----:B------:R-:W3:Y:S01]  /*0890*/  @!UP1 S2UR UR10, SR_CgaCtaId ;  /* 0x00000000000a99c3 */ /* 0x000ee20000008800 */
[----:B------:R-:W-:Y:S01]  /*08a0*/  LEA.HI R12, R12, R9, RZ, 0x2 ;  /* 0x000000090c0c7211 */ /* 0x000fe200078f10ff */
[----:B------:R-:W-:Y:S01]  /*08b0*/  @!UP0 UMOV UR6, 0x400 ;  /* 0x0000040000068882 */ /* 0x000fe20000000000 */
[----:B------:R-:W-:Y:S01]  /*08c0*/  LEA.HI R2, R2, R5, RZ, 0x2 ;  /* 0x0000000502027211 */ /* 0x000fe200078f10ff */
[----:B------:R-:W-:-:S04]  /*08d0*/  @!UP0 UIADD3 UR4, -UR4, 0x100000, URZ ;  /* 0x0010000004048890 */ /* 0x000fc8000fffe13f */
[----:B------:R-:W-:Y:S02]  /*08e0*/  @!UP0 USHF.L.U32 UR5, UR4, 0xb, URZ ;  /* 0x0000000b04058899 */ /* 0x000fe4000800063f */
[----:B------:R-:W-:Y:S01]  /*08f0*/  @!UP0 USHF.L.U32 UR4, UR4, 0x1, URZ ;  /* 0x0000000104048899 */ /* 0x000fe2000800063f */
[----:B------:R-:W4:Y:S01]  /*0900*/  F2I.U32.TRUNC.NTZ R8, R8 ;  /* 0x0000000800087305 */ /* 0x000f22000020f000 */
[----:B------:R-:W-:Y:S01]  /*0910*/  LOP3.LUT R12, R12, 0xfffffffc, RZ, 0xc0, !PT ;  /* 0xfffffffc0c0c7812 */ /* 0x000fe200078ec0ff */
[----:B------:R-:W-:Y:S01]  /*0920*/  @!UP1 UMOV UR9, 0x400 ;  /* 0x0000040000099882 */ /* 0x000fe20000000000 */
[----:B------:R-:W-:Y:S01]  /*0930*/  LOP3.LUT R2, R2, 0xfffffffc, RZ, 0xc0, !PT ;  /* 0xfffffffc02027812 */ /* 0x000fe200078ec0ff */
[----:B------:R-:W-:Y:S01]  /*0940*/  VOTEU.ALL UP2, P1 ;  /* 0x00000000003f7886 */ /* 0x000fe20000840000 */
[----:B------:R-:W-:Y:S01]  /*0950*/  VOTEU.ALL UP3, P1 ;  /* 0x00000000003f7886 */ /* 0x000fe20000860000 */
[----:B------:R-:W-:Y:S01]  /*0960*/  IMAD.IADD R12, R9, 0x1, -R12 ;  /* 0x00000001090c7824 */ /* 0x000fe200078e0a0c */
[----:B------:R-:W-:Y:S01]  /*0970*/  VOTEU.ALL UP4, P1 ;  /* 0x00000000003f7886 */ /* 0x000fe20000880000 */
[----:B------:R-:W-:Y:S01]  /*0980*/  IMAD.IADD R5, R5, 0x1, -R2 ;  /* 0x0000000105057824 */ /* 0x000fe200078e0a02 */
[----:B------:R-:W-:Y:S01]  /*0990*/  VOTEU.ALL UP5, P1 ;  /* 0x00000000003f7886 */ /* 0x000fe200008a0000 */
[----:B------:R-:W-:Y:S01]  /*09a0*/  IMAD R11, R11, 0x4, R12 ;  /* 0x000000040b0b7824 */ /* 0x000fe200078e020c */
[----:B-1----:R-:W-:Y:S01]  /*09b0*/  @!UP0 ULEA UR8, UR7, UR6, 0x18 ;  /* 0x0000000607088291 */ /* 0x002fe2000f8ec03f */
[----:B--2---:R-:W-:Y:S01]  /*09c0*/  IMAD.MOV R13, RZ, RZ, -R13 ;  /* 0x000000ffff0d7224 */ /* 0x004fe200078e0a0d */
[----:B------:R-:W-:-:S04]  /*09d0*/  @!UP1 UIADD3 UR6, -UR11, 0x100000, URZ ;  /* 0x001000000b069890 */ /* 0x000fc8000fffe13f */
[----:B------:R-:W-:Y:S02]  /*09e0*/  @!UP1 USHF.L.U32 UR7, UR6, 0xb, URZ ;  /* 0x0000000b06079899 */ /* 0x000fe4000800063f */
[----:B------:R-:W-:Y:S01]  /*09f0*/  @!UP1 USHF.L.U32 UR6, UR6, 0x1, URZ ;  /* 0x0000000106069899 */ /* 0x000fe2000800063f */
[----:B------:R-:W-:Y:S01]  /*0a00*/  IMAD.SHL.U32 R56, R11, 0x4, RZ ;  /* 0x000000040b387824 */ /* 0x000fe200078e00ff */
[----:B------:R-:W-:Y:S01]  /*0a10*/  ISETP.NE.AND P1, PT, R5, 0x3, PT ;  /* 0x000000030500780c */ /* 0x000fe20003f25270 */
[----:B----4-:R-:W-:Y:S01]  /*0a20*/  IMAD.MOV R24, RZ, RZ, -R8 ;  /* 0x000000ffff187224 */ /* 0x010fe200078e0a08 */
[----:B-----5:R-:W-:Y:S01]  /*0a30*/  ISETP.EQ.U32.AND P3, PT, R15, 0x1, PT ;  /* 0x000000010f00780c */ /* 0x020fe20003f62070 */
[----:B------:R-:W-:Y:S01]  /*0a40*/  VOTEU.ALL UP0, P0 ;  /* 0x00000000003f7886 */ /* 0x000fe20000000000 */
[----:B---3--:R-:W-:Y:S01]  /*0a50*/  @!UP1 ULEA UR9, UR10, UR9, 0x18 ;  /* 0x000000090a099291 */ /* 0x008fe2000f8ec03f */
[----:B------:R-:W-:Y:S01]  /*0a60*/  IMAD R9, R21, R24, R6 ;  /* 0x0000001815097224 */ /* 0x000fe200078e0206 */
[----:B------:R-:W-:Y:S01]  /*0a70*/  LOP3.LUT R56, R11, 0xc, R56, 0x78, !PT ;  /* 0x0000000c0b387812 */ /* 0x000fe200078e7838 */
[----:B0-----:R-:W-:Y:S01]  /*0a80*/  IMAD R20, R14, R13, UR12 ;  /* 0x0000000c0e147e24 */ /* 0x001fe2000f8e020d */
[----:B------:R-:W-:Y:S01]  /*0a90*/  VOTEU.ALL UP1, P0 ;  /* 0x00000000003f7886 */ /* 0x000fe20000020000 */
[----:B------:R-:W-:Y:S01]  /*0aa0*/  LOP3.LUT P0, RZ, R3, 0x7, RZ, 0xc0, !PT ;  /* 0x0000000703ff7812 */ /* 0x000fe2000780c0ff */
[----:B------:R-:W0:Y:S02]  /*0ab0*/  FENCE.VIEW.ASYNC.S ;  /* 0x00000000000073c6 */ /* 0x000e240000000000 */
[----:B0-----:R0:W1:Y:S01]  /*0ac0*/  @!UP0 SYNCS.EXCH.64 URZ, [UR8+0x1f0], UR4 ;  /* 0x0001f004083f85b2 */ /* 0x0010620008000100 */
[----:B------:R-:W-:Y:S01]  /*0ad0*/  ISETP.NE.AND P4, PT, R9, R56, PT ;  /* 0x000000380900720c */ /* 0x000fe20003f85270 */
[----:B------:R0:W2:Y:S01]  /*0ae0*/  SHFL.IDX PT, R14, R7, RZ, 0x1f ;  /* 0x00001fff070e7589 */ /* 0x0000a200000e0000 */
[----:B------:R-:W-:-:S02]  /*0af0*/  ISETP.EQ.OR P1, PT, R5, RZ, !P1 ;  /* 0x000000ff0500720c */ /* 0x000fc40004f22670 */
[----:B------:R-:W-:Y:S02]  /*0b00*/  ISETP.LT.U32.AND P0, PT, R56, 0x2, !P0 ;  /* 0x000000023800780c */ /* 0x000fe40004701070 */
[----:B------:R-:W-:Y:S02]  /*0b10*/  ISETP.EQ.OR P4, PT, R20, RZ, !P4 ;  /* 0x000000ff1400720c */ /* 0x000fe40006782670 */
[----:B------:R-:W-:Y:S02]  /*0b20*/  ISETP.EQ.AND P1, PT, R10, RZ, P1 ;  /* 0x000000ff0a00720c */ /* 0x000fe40000f22270 */
[----:B------:R-:W-:Y:S02]  /*0b30*/  PLOP3.LUT P0, PT, P0, P4, PT, 0x80, 0x0 ;  /* 0x000000000000781c */ /* 0x000fe40000709070 */
[----:B------:R-:W-:Y:S02]  /*0b40*/  SEL R16, RZ, 0x1, !P1 ;  /* 0x00000001ff107807 */ /* 0x000fe40004800000 */
[----:B------:R-:W-:Y:S01]  /*0b50*/  P2R R68, PR, RZ, 0x1 ;  /* 0x00000001ff447803 */ /* 0x000fe20000000000 */
[----:B------:R0:W3:Y:S01]  /*0b60*/  @!UP1 SYNCS.EXCH.64 URZ, [UR8+0x1f8], UR4 ;  /* 0x0001f804083f95b2 */ /* 0x0000e20008000100 */
[----:B------:R-:W-:Y:S01]  /*0b70*/  NOP ;  /* 0x0000000000007918 */ /* 0x000fe20000000000 */
[----:B------:R-:W-:Y:S01]  /*0b80*/  SEL R16, R16, 0x2, P5 ;  /* 0x0000000210107807 */ /* 0x000fe20002800000 */
[----:B------:R0:W4:Y:S01]  /*0b90*/  @!UP2 SYNCS.EXCH.64 URZ, [UR9+0x1d0], UR6 ;  /* 0x0001d006093fa5b2 */ /* 0x0001220008000100 */
[----:B------:R0:W0:Y:S01]  /*0ba0*/  @!UP3 SYNCS.EXCH.64 URZ, [UR9+0x1d8], UR6 ;  /* 0x0001d806093fb5b2 */ /* 0x0000220008000100 */
[----:B------:R0:W0:Y:S01]  /*0bb0*/  @!UP4 SYNCS.EXCH.64 URZ, [UR9+0x1e0], UR6 ;  /* 0x0001e006093fc5b2 */ /* 0x0000220008000100 */
[----:B------:R0:W0:Y:S01]  /*0bc0*/  @!UP5 SYNCS.EXCH.64 URZ, [UR9+0x1e8], UR6 ;  /* 0x0001e806093fd5b2 */ /* 0x0000220008000100 */
[----:B------:R-:W-:Y:S01]  /*0bd0*/  NOP ;  /* 0x0000000000007918 */ /* 0x000fe20000000000 */
[----:B-1----:R-:W-:Y:S05]  /*0be0*/  @!P3 BRA `(.L_x_4) ;  /* 0x000000000008b947 */ /* 0x002fea0003800000 */
[----:B0--34-:R-:W-:Y:S01]  /*0bf0*/  UCGABAR_ARV ;  /* 0x00000000000079c7 */ /* 0x019fe20008000000 */
[----:B------:R-:W-:Y:S05]  /*0c00*/  BRA `(.L_x_5) ;  /* 0x0000000000047947 */ /* 0x000fea0003800000 */
.L_x_4:
[----:B0--34-:R-:W-:Y:S01]  /*0c10*/  NOP ;  /* 0x0000000000007918 */ /* 0x019fe20000000000 */
.L_x_5:
[----:B------:R-:W-:Y:S01]  /*0c20*/  ULDC.64 UR4, c[0x0][0x598] ;  /* 0x0001660000047ab9 */ /* 0x000fe20000000a00 */
[----:B------:R-:W-:Y:S01]  /*0c30*/  ULDC.64 UR36, c[0x0][0x208] ;  /* 0x0000820000247ab9 */ /* 0x000fe20000000a00 */
[----:B------:R-:W-:-:S04]  /*0c40*/  ISETP.NE.U32.AND P0, PT, RZ, UR4, PT ;  /* 0x00000004ff007c0c */ /* 0x000fc8000bf05070 */
[----:B------:R-:W-:-:S13]  /*0c50*/  ISETP.NE.AND.EX P0, PT, RZ, UR5, PT, P0 ;  /* 0x00000005ff007c0c */ /* 0x000fda000bf05300 */
[----:B------:R-:W-:Y:S05]  /*0c60*/  @!P0 BRA `(.L_x_6) ;  /* 0x00000000001c8947 */ /* 0x000fea0003800000 */
[----:B------:R-:W0:Y:S02]  /*0c70*/  LDC.64 R8, c[0x0][0x598] ;  /* 0x00016600ff087b82 */ /* 0x000e240000000a00 */
[----:B0-----:R-:W3:Y:S02]  /*0c80*/  LDG.E.64 R8, desc[UR36][R8.64] ;  /* 0x0000002408087981 */ /* 0x001ee4000c1e1b00 */
[----:B---3--:R-:W-:-:S04]  /*0c90*/  ISETP.NE.U32.AND P0, PT, R8, RZ, PT ;  /* 0x000000ff0800720c */ /* 0x008fc80003f05070 */
[----:B------:R-:W-:-:S13]  /*0ca0*/  ISETP.NE.AND.EX P0, PT, R9, RZ, PT, P0 ;  /* 0x000000ff0900720c */ /* 0x000fda0003f05300 */
[----:B------:R-:W-:Y:S05]  /*0cb0*/  @!P0 BRA `(.L_x_6) ;  /* 0x0000000000088947 */ /* 0x000fea0003800000 */
[----:B------:R0:W5:Y:S01]  /*0cc0*/  LD.E R57, desc[UR36][R8.64] ;  /* 0x0000002408397980 */ /* 0x000162000c101900 */
[----:B------:R-:W-:Y:S05]  /*0cd0*/  BRA `(.L_x_7) ;  /* 0x0000000000247947 */ /* 0x000fea0003800000 */
.L_x_6:
[----:B------:R-:W-:Y:S02]  /*0ce0*/  ULDC.64 UR4, c[0x0][0x588] ;  /* 0x0001620000047ab9 */ /* 0x000fe40000000a00 */
[----:B------:R-:W-:-:S04]  /*0cf0*/  ISETP.NE.U32.AND P0, PT, RZ, UR4, PT ;  /* 0x00000004ff007c0c */ /* 0x000fc8000bf05070 */
[----:B------:R-:W-:-:S13]  /*0d00*/  ISETP.NE.AND.EX P0, PT, RZ, UR5, PT, P0 ;  /* 0x00000005ff007c0c */ /* 0x000fda000bf05300 */
[----:B------:R-:W-:Y:S05]  /*0d10*/  @!P0 BRA `(.L_x_8) ;  /* 0x00000000000c8947 */ /* 0x000fea0003800000 */
[----:B------:R-:W0:Y:S02]  /*0d20*/  LDC.64 R8, c[0x0][0x588] ;  /* 0x00016200ff087b82 */ /* 0x000e240000000a00 */
[----:B0-----:R1:W5:Y:S01]  /*0d30*/  LDG.E R57, desc[UR36][R8.64] ;  /* 0x0000002408397981 */ /* 0x001362000c1e1900 */
[----:B------:R-:W-:Y:S05]  /*0d40*/  BRA `(.L_x_7) ;  /* 0x0000000000087947 */ /* 0x000fea0003800000 */
.L_x_8:
[----:B------:R-:W-:Y:S02]  /*0d50*/  ULDC UR4, c[0x0][0x580] ;  /* 0x0001600000047ab9 */ /* 0x000fe40000000800 */
[----:B------:R-:W-:-:S07]  /*0d60*/  IMAD.U32 R57, RZ, RZ, UR4 ;  /* 0x00000004ff397e24 */ /* 0x000fce000f8e00ff */
.L_x_7:
[----:B------:R-:W-:Y:S02]  /*0d70*/  ULDC.64 UR4, c[0x0][0x5a0] ;  /* 0x0001680000047ab9 */ /* 0x000fe40000000a00 */
[----:B------:R-:W-:-:S04]  /*0d80*/  ISETP.NE.U32.AND P0, PT, RZ, UR4, PT ;  /* 0x00000004ff007c0c */ /* 0x000fc8000bf05070 */
[----:B------:R-:W-:-:S13]  /*0d90*/  ISETP.NE.AND.EX P0, PT, RZ, UR5, PT, P0 ;  /* 0x00000005ff007c0c */ /* 0x000fda000bf05300 */
[----:B------:R-:W-:Y:S05]  /*0da0*/  @!P0 BRA `(.L_x_9) ;  /* 0x00000000001c8947 */ /* 0x000fea0003800000 */
[----:B01----:R-:W0:Y:S02]  /*0db0*/  LDC.64 R8, c[0x0][0x5a0] ;  /* 0x00016800ff087b82 */ /* 0x003e240000000a00 */
[----:B0-----:R-:W3:Y:S02]  /*0dc0*/  LDG.E.64 R8, desc[UR36][R8.64] ;  /* 0x0000002408087981 */ /* 0x001ee4000c1e1b00 */
[----:B---3--:R-:W-:-:S04]  /*0dd0*/  ISETP.NE.U32.AND P0, PT, R8, RZ, PT ;  /* 0x000000ff0800720c */ /* 0x008fc80003f05070 */
[----:B------:R-:W-:-:S13]  /*0de0*/  ISETP.NE.AND.EX P0, PT, R9, RZ, PT, P0 ;  /* 0x000000ff0900720c */ /* 0x000fda0003f05300 */
[----:B------:R-:W-:Y:S05]  /*0df0*/  @!P0 BRA `(.L_x_9) ;  /* 0x0000000000088947 */ /* 0x000fea0003800000 */
[----:B------:R0:W5:Y:S01]  /*0e00*/  LD.E R58, desc[UR36][R8.64] ;  /* 0x00000024083a7980 */ /* 0x000162000c101900 */
[----:B------:R-:W-:Y:S05]  /*0e10*/  BRA `(.L_x_10) ;  /* 0x0000000000247947 */ /* 0x000fea0003800000 */
.L_x_9:
[----:B------:R-:W-:Y:S02]  /*0e20*/  ULDC.64 UR4, c[0x0][0x590] ;  /* 0x0001640000047ab9 */ /* 0x000fe40000000a00 */
[----:B------:R-:W-:-:S04]  /*0e30*/  ISETP.NE.U32.AND P0, PT, RZ, UR4, PT ;  /* 0x00000004ff007c0c */ /* 0x000fc8000bf05070 */
[----:B------:R-:W-:-:S13]  /*0e40*/  ISETP.NE.AND.EX P0, PT, RZ, UR5, PT, P0 ;  /* 0x00000005ff007c0c */ /* 0x000fda000bf05300 */
[----:B------:R-:W-:Y:S05]  /*0e50*/  @!P0 BRA `(.L_x_11) ;  /* 0x00000000000c8947 */ /* 0x000fea0003800000 */
[----:B------:R-:W3:Y:S02]  /*0e60*/  LDC.64 R58, c[0x0][0x590] ;  /* 0x00016400ff3a7b82 */ /* 0x000ee40000000a00 */
[----:B---3--:R3:W5:Y:S01]  /*0e70*/  LDG.E R58, desc[UR36][R58.64] ;  /* 0x000000243a3a7981 */ /* 0x008762000c1e1900 */
[----:B------:R-:W-:Y:S05]  /*0e80*/  BRA `(.L_x_10) ;  /* 0x0000000000087947 */ /* 0x000fea0003800000 */
.L_x_11:
[----:B------:R-:W-:Y:S02]  /*0e90*/  ULDC UR4, c[0x0][0x584] ;  /* 0x0001610000047ab9 */ /* 0x000fe40000000800 */
[----:B------:R-:W-:-:S07]  /*0ea0*/  IMAD.U32 R58, RZ, RZ, UR4 ;  /* 0x00000004ff3a7e24 */ /* 0x000fce000f8e00ff */
.L_x_10:
[----:B------:R-:W4:Y:S01]  /*0eb0*/  LDC R2, c[0x0][0x65c] ;  /* 0x00019700ff027b82 */ /* 0x000f220000000800 */
[----:B------:R-:W-:Y:S01]  /*0ec0*/  ULDC UR6, c[0x0][0x28c] ;  /* 0x0000a30000067ab9 */ /* 0x000fe20000000800 */
[----:B------:R-:W-:Y:S01]  /*0ed0*/  ISETP.NE.AND P0, PT, R10, 0x2, PT ;  /* 0x000000020a00780c */ /* 0x000fe20003f05270 */
[----:B------:R-:W-:Y:S01]  /*0ee0*/  UIADD3 UR6, UR6, 0x3f, URZ ;  /* 0x0000003f06067890 */ /* 0x000fe2000fffe03f */
[----:B01----:R-:W-:Y:S01]  /*0ef0*/  IMAD.U32 R8, RZ, RZ, UR12 ;  /* 0x0000000cff087e24 */ /* 0x003fe2000f8e00ff */
[----:B------:R-:W-:Y:S01]  /*0f00*/  UMOV UR39, URZ ;  /* 0x0000003f00277c82 */ /* 0x000fe20008000000 */
[----:B------:R-:W-:Y:S01]  /*0f10*/  IMAD.MOV.U32 R9, RZ, RZ, RZ ;  /* 0x000000ffff097224 */ /* 0x000fe200078e00ff */
[----:B------:R-:W-:Y:S01]  /*0f20*/  USHF.R.S32.HI UR7, URZ, 0x1f, UR6 ;  /* 0x0000001f3f077899 */ /* 0x000fe20008011406 */
[----:B------:R-:W-:Y:S01]  /*0f30*/  UMOV UR38, URZ ;  /* 0x0000003f00267c82 */ /* 0x000fe20008000000 */
[----:B------:R-:W-:Y:S02]  /*0f40*/  ULDC.64 UR8, c[0x0][0x650] ;  /* 0x0001940000087ab9 */ /* 0x000fe40000000a00 */
[----:B------:R-:W-:-:S04]  /*0f50*/  ULEA.HI UR7, UR7, UR6, URZ, 0x6 ;  /* 0x0000000607077291 */ /* 0x000fc8000f8f303f */
[----:B------:R-:W-:Y:S01]  /*0f60*/  USHF.R.S32.HI UR40, URZ, 0x6, UR7 ;  /* 0x000000063f287899 */ /* 0x000fe20008011407 */
[----:B----4-:R-:W-:-:S13]  /*0f70*/  ISETP.NE.AND P1, PT, R2, 0x1, PT ;  /* 0x000000010200780c */ /* 0x010fda0003f25270 */
[----:B------:R-:W0:Y:S01]  /*0f80*/  @P1 LDC R19, c[0x0][0x10] ;  /* 0x00000400ff131b82 */ /* 0x000e220000000800 */
[----:B------:R-:W-:Y:S02]  /*0f90*/  @P1 IMAD.MOV.U32 R7, RZ, RZ, RZ ;  /* 0x000000ffff071224 */ /* 0x000fe400078e00ff */
[----:B------:R-:W-:-:S05]  /*0fa0*/  @P1 IMAD.MOV.U32 R17, RZ, RZ, RZ ;  /* 0x000000ffff111224 */ /* 0x000fca00078e00ff */
[----:B------:R-:W1:Y:S01]  /*0fb0*/  @!P1 LDC R11, c[0x0][0xc] ;  /* 0x00000300ff0b9b82 */ /* 0x000e620000000800 */
[----:B------:R-:W-:Y:S01]  /*0fc0*/  ULDC UR4, c[0x0][0xc] ;  /* 0x0000030000047ab9 */ /* 0x000fe20000000800 */
[----:B------:R-:W-:Y:S02]  /*0fd0*/  ULDC UR5, c[0x0][0x10] ;  /* 0x0000040000057ab9 */ /* 0x000fe40000000800 */
[----:B------:R-:W-:-:S04]  /*0fe0*/  UIMAD.WIDE.U32 UR4, UR4, UR5, URZ ;  /* 0x00000005040472a5 */ /* 0x000fc8000f8e003f */
[----:B------:R-:W4:Y:S01]  /*0ff0*/  LDC R2, c[0x0][0x14] ;  /* 0x00000500ff027b82 */ /* 0x000f220000000800 */
[----:B0-----:R-:W-:-:S04]  /*1000*/  @P1 IMAD.WIDE.U32 R18, R19, UR12, R6 ;  /* 0x0000000c13121c25 */ /* 0x001fc8000f8e0006 */
[----:B------:R-:W-:Y:S02]  /*1010*/  @P1 IMAD.IADD R17, R19, 0x1, R17 ;  /* 0x0000000113111824 */ /* 0x000fe400078e0211 */
[----:B-1----:R-:W-:-:S04]  /*1020*/  @!P1 IMAD.WIDE.U32 R8, R6, R11, R8 ;  /* 0x0000000b06089225 */ /* 0x002fc800078e0008 */
[----:B------:R-:W-:Y:S02]  /*1030*/  @!P1 IMAD.MOV.U32 R18, RZ, RZ, R8 ;  /* 0x000000ffff129224 */ /* 0x000fe400078e0008 */
[----:B------:R-:W-:Y:S02]  /*1040*/  @!P1 IMAD.MOV.U32 R17, RZ, RZ, R9 ;  /* 0x000000ffff119224 */ /* 0x000fe400078e0009 */
[----:B----4-:R-:W-:-:S04]  /*1050*/  IMAD.WIDE.U32 R12, R2, UR4, RZ ;  /* 0x00000004020c7c25 */ /* 0x010fc8000f8e00ff */
[----:B------:R-:W-:Y:S01]  /*1060*/  IMAD R23, R2, UR5, RZ ;  /* 0x0000000502177c24 */ /* 0x000fe2000f8e02ff */
[----:B------:R0:W-:Y:S03]  /*1070*/  STL.64 [R1], R12 ;  /* 0x0000000c01007387 */ /* 0x0001e60000100a00 */
[----:B------:R-:W-:Y:S01]  /*1080*/  IMAD.IADD R23, R13, 0x1, R23 ;  /* 0x000000010d177824 */ /* 0x000fe200078e0217 */
[----:B------:R-:W-:Y:S06]  /*1090*/  @P0 BRA `(.L_x_12) ;  /* 0x0000000000200947 */ /* 0x000fec0003800000 */
[----:B------:R-:W-:Y:S01]  /*10a0*/  UISETP.GE.U32.AND UP0, UPT, UR40, 0x1c, UPT ;  /* 0x0000001c2800788c */ /* 0x000fe2000bf06070 */
[----:B------:R-:W-:Y:S01]  /*10b0*/  IADD3 R18, P0, R18, R12, RZ ;  /* 0x0000000c12127210 */ /* 0x000fe20007f1e0ff */
[----:B------:R-:W-:Y:S01]  /*10c0*/  USHF.R.U32.HI UR4, URZ, 0x2, UR40 ;  /* 0x000000023f047899 */ /* 0x000fe20008011628 */
[----:B------:R-:W-:-:S03]  /*10d0*/  UMOV UR38, URZ ;  /* 0x0000003f00267c82 */ /* 0x000fc60008000000 */
[----:B------:R-:W-:Y:S01]  /*10e0*/  UIMAD.WIDE.U32 UR4, UR4, 0x24924925, URZ ;  /* 0x24924925040478a5 */ /* 0x000fe2000f8e003f */
[----:B------:R-:W-:-:S03]  /*10f0*/  IMAD.X R17, R23, 0x1, R17, P0 ;  /* 0x0000000117117824 */ /* 0x000fc600000e0611 */
[----:B------:R-:W-:Y:S02]  /*1100*/  UIMAD UR39, UR5, -0x1c, UR40 ;  /* 0xffffffe4052778a4 */ /* 0x000fe4000f8e0228 */
[----:B------:R-:W-:-:S12]  /*1110*/  @UP0 ULOP3.LUT UR38, UR5, 0x1, URZ, 0xc0, !UPT ;  /* 0x0000000105260892 */ /* 0x000fd8000f8ec03f */
.L_x_12:
[----:B------:R-:W-:Y:S01]  /*1120*/  ISETP.GE.U32.AND P0, PT, R18, UR8, PT ;  /* 0x0000000812007c0c */ /* 0x000fe2000bf06070 */
[----:B------:R-:W-:Y:S01]  /*1130*/  IMAD.MOV.U32 R19, RZ, RZ, -0x1 ;  /* 0xffffffffff137424 */ /* 0x000fe200078e00ff */
[----:B------:R-:W-:Y:S01]  /*1140*/  PRMT R8, RZ, 0x7610, R8 ;  /* 0x00007610ff087816 */ /* 0x000fe20000000008 */
[----:B------:R-:W-:Y:S01]  /*1150*/  IMAD.MOV.U32 R22, RZ, RZ, -0x1 ;  /* 0xffffffffff167424 */ /* 0x000fe200078e00ff */
[----:B------:R-:W-:Y:S01]  /*1160*/  ISETP.GE.U32.AND.EX P0, PT, R17, UR9, PT, P0 ;  /* 0x0000000911007c0c */ /* 0x000fe2000bf06100 */
[----:B------:R-:W-:-:S12]  /*1170*/  IMAD.MOV.U32 R2, RZ, RZ, -0x1 ;  /* 0xffffffffff027424 */ /* 0x000fd800078e00ff */
[----:B------:R-:W-:Y:S05]  /*1180*/  @P0 BRA `(.L_x_13) ;  /* 0x00000004002c0947 */ /* 0x000fea0003800000 */
[----:B------:R-:W1:Y:S01]  /*1190*/  LDC.64 R26, c[0x0][0x628] ;  /* 0x00018a00ff1a7b82 */ /* 0x000e620000000a00 */
[----:B------:R-:W-:Y:S02]  /*11a0*/  IMAD.MOV.U32 R8, RZ, RZ, R18 ;  /* 0x000000ffff087224 */ /* 0x000fe400078e0012 */
[----:B------:R-:W-:-:S05]  /*11b0*/  IMAD.MOV.U32 R9, RZ, RZ, R17 ;  /* 0x000000ffff097224 */ /* 0x000fca00078e0011 */
[----:B------:R-:W4:Y:S08]  /*11c0*/  LDC R2, c[0x0][0x630] ;  /* 0x00018c00ff027b82 */ /* 0x000f300000000800 */
[----:B------:R-:W0:Y:S01]  /*11d0*/  LDC.64 R28, c[0x0][0x620] ;  /* 0x00018800ff1c7b82 */ /* 0x000e220000000a00 */
[----:B-1----:R-:W-:-:S04]  /*11e0*/  ISETP.NE.U32.AND P0, PT, R26, RZ, PT ;  /* 0x000000ff1a00720c */ /* 0x002fc80003f05070 */
[----:B------:R-:W-:-:S13]  /*11f0*/  ISETP.NE.AND.EX P0, PT, R27, RZ, PT, P0 ;  /* 0x000000ff1b00720c */ /* 0x000fda0003f05300 */
[----:B0---4-:R-:W-:Y:S05]  /*1200*/  @!P0 BRA `(.L_x_14) ;  /* 0x0000000000288947 */ /* 0x011fea0003800000 */
[----:B------:R-:W0:Y:S02]  /*1210*/  LDC R13, c[0x0][0x634] ;  /* 0x00018d00ff0d7b82 */ /* 0x000e240000000800 */
[----:B0-----:R-:W-:-:S05]  /*1220*/  IADD3 R13, P0, R18, R13, RZ ;  /* 0x0000000d120d7210 */ /* 0x001fca0007f1e0ff */
[----:B------:R-:W-:-:S04]  /*1230*/  IMAD.X R15, RZ, RZ, R17, P0 ;  /* 0x000000ffff0f7224 */ /* 0x000fc800000e0611 */
[----:B------:R-:W-:-:S04]  /*1240*/  IMAD.WIDE.U32 R8, R15, R26, RZ ;  /* 0x0000001a0f087225 */ /* 0x000fc800078e00ff */
[----:B------:R-:W-:-:S04]  /*1250*/  IMAD.WIDE.U32 R10, P0, R13, R27, R8 ;  /* 0x0000001b0d0a7225 */ /* 0x000fc80007800008 */
[----:B------:R-:W-:-:S04]  /*1260*/  IMAD.WIDE.U32 R8, R13, R26, RZ ;  /* 0x0000001a0d087225 */ /* 0x000fc800078e00ff */
[----:B------:R-:W-:Y:S01]  /*1270*/  IMAD.X R13, RZ, RZ, RZ, P0 ;  /* 0x000000ffff0d7224 */ /* 0x000fe200000e06ff */
[----:B------:R-:W-:Y:S01]  /*1280*/  IADD3 RZ, P0, R9, R10, RZ ;  /* 0x0000000a09ff7210 */ /* 0x000fe20007f1e0ff */
[----:B------:R-:W-:-:S04]  /*1290*/  IMAD.MOV.U32 R12, RZ, RZ, R11 ;  /* 0x000000ffff0c7224 */ /* 0x000fc800078e000b */
[----:B------:R-:W-:-:S08]  /*12a0*/  IMAD.WIDE.U32.X R8, R15, R27, R12, P0 ;  /* 0x0000001b0f087225 */ /* 0x000fd000000e040c */
.L_x_14:
[----:B------:R-:W0:Y:S01]  /*12b0*/  LDC.64 R32, c[0x0][0x640] ;  /* 0x00019000ff207b82 */ /* 0x000e220000000a00 */
[-C--:B------:R-:W-:Y:S01]  /*12c0*/  SHF.R.U64 R30, R8, R2.reuse, R9 ;  /* 0x00000002081e7219 */ /* 0x080fe20000001209 */
[----:B------:R-:W-:Y:S01]  /*12d0*/  IMAD.MOV.U32 R19, RZ, RZ, R17 ;  /* 0x000000ffff137224 */ /* 0x000fe200078e0011 */
[----:B------:R-:W-:Y:S02]  /*12e0*/  SHF.R.U32.HI R2, RZ, R2, R9 ;  /* 0x00000002ff027219 */ /* 0x000fe40000011609 */
[----:B------:R-:W-:-:S03]  /*12f0*/  IADD3 R11, P0, RZ, -R30, RZ ;  /* 0x8000001eff0b7210 */ /* 0x000fc60007f1e0ff */
[----:B------:R-:W1:Y:S02]  /*1300*/  LDC R10, c[0x0][0x618] ;  /* 0x00018600ff0a7b82 */ /* 0x000e640000000800 */
[----:B------:R-:W-:-:S04]  /*1310*/  IMAD.X R9, RZ, RZ, ~R2, P0 ;  /* 0x000000ffff097224 */ /* 0x000fc800000e0e02 */
[-C--:B------:R-:W-:Y:S02]  /*1320*/  IMAD R2, R9, R28.reuse, RZ ;  /* 0x0000001c09027224 */ /* 0x080fe400078e02ff */
[----:B------:R-:W4:Y:S01]  /*1330*/  LDC R13, c[0x0][0x608] ;  /* 0x00018200ff0d7b82 */ /* 0x000f220000000800 */
[----:B------:R-:W-:-:S04]  /*1340*/  IMAD.WIDE.U32 R8, R11, R28, R18 ;  /* 0x0000001c0b087225 */ /* 0x000fc800078e0012 */
[----:B------:R-:W-:Y:S02]  /*1350*/  IMAD R11, R11, R29, R2 ;  /* 0x0000001d0b0b7224 */ /* 0x000fe400078e0202 */
[----:B------:R-:W-:Y:S01]  /*1360*/  IMAD.MOV.U32 R2, RZ, RZ, -0x1 ;  /* 0xffffffffff027424 */ /* 0x000fe200078e00ff */
[----:B------:R-:W2:Y:S01]  /*1370*/  LDC R31, c[0x0][0x658] ;  /* 0x00019600ff1f7b82 */ /* 0x000ea20000000800 */
[----:B------:R-:W-:Y:S01]  /*1380*/  IMAD.IADD R9, R9, 0x1, R11 ;  /* 0x0000000109097824 */ /* 0x000fe200078e020b */
[----:B0-----:R-:W-:Y:S01]  /*1390*/  ISETP.NE.U32.AND P0, PT, R32, RZ, PT ;  /* 0x000000ff2000720c */ /* 0x001fe20003f05070 */
[----:B------:R-:W-:-:S03]  /*13a0*/  IMAD.MOV.U32 R28, RZ, RZ, 0x1 ;  /* 0x00000001ff1c7424 */ /* 0x000fc600078e00ff */
[----:B------:R-:W-:Y:S02]  /*13b0*/  ISETP.NE.AND.EX P0, PT, R33, RZ, PT, P0 ;  /* 0x000000ff2100720c */ /* 0x000fe40003f05300 */
[----:B------:R-:W0:Y:S01]  /*13c0*/  LDC R27, c[0x0][0x600] ;  /* 0x00018000ff1b7b82 */ /* 0x000e220000000800 */
[-CC-:B-1----:R-:W-:Y:S02]  /*13d0*/  SHF.R.U64 R25, R8, R10.reuse, R9.reuse ;  /* 0x0000000a08197219 */ /* 0x182fe40000001209 */
[----:B------:R-:W-:-:S05]  /*13e0*/  SHF.R.U32.HI R8, RZ, R10, R9 ;  /* 0x0000000aff087219 */ /* 0x000fca0000011609 */
[----:B------:R-:W1:Y:S01]  /*13f0*/  LDC R22, c[0x0][0x648] ;  /* 0x00019200ff167b82 */ /* 0x000e620000000800 */
[-CC-:B----4-:R-:W-:Y:S02]  /*1400*/  SHF.R.U64 R34, R25, R13.reuse, R8.reuse ;  /* 0x0000000d19227219 */ /* 0x190fe40000001208 */
[----:B------:R-:W-:-:S05]  /*1410*/  SHF.R.U32.HI R8, RZ, R13, R8 ;  /* 0x0000000dff087219 */ /* 0x000fca0000011608 */
[----:B------:R-:W4:Y:S01]  /*1420*/  LDC R26, c[0x0][0x638] ;  /* 0x00018e00ff1a7b82 */ /* 0x000f220000000800 */
[-CC-:B--2---:R-:W-:Y:S02]  /*1430*/  SHF.R.U64 R36, R34, R31.reuse, R8.reuse ;  /* 0x0000001f22247219 */ /* 0x184fe40000001208 */
[-C--:B------:R-:W-:Y:S02]  /*1440*/  SHF.L.U32 R2, R2, R31.reuse, RZ ;  /* 0x0000001f02027219 */ /* 0x080fe400000006ff */
[----:B------:R-:W-:Y:S01]  /*1450*/  SHF.R.U32.HI R9, RZ, R31, R8 ;  /* 0x0000001fff097219 */ /* 0x000fe20000011608 */
[----:B------:R-:W-:Y:S01]  /*1460*/  IMAD.MOV.U32 R8, RZ, RZ, R36 ;  /* 0x000000ffff087224 */ /* 0x000fe200078e0024 */
[----:B------:R-:W-:Y:S01]  /*1470*/  LOP3.LUT R15, RZ, R2, RZ, 0x33, !PT ;  /* 0x00000002ff0f7212 */ /* 0x000fe200078e33ff */
[----:B------:R-:W2:Y:S01]  /*1480*/  LDC R29, c[0x0][0x610] ;  /* 0x00018400ff1d7b82 */ /* 0x000ea20000000800 */
[----:B------:R-:W-:Y:S05]  /*1490*/  @!P0 BRA `(.L_x_15) ;  /* 0x0000000000288947 */ /* 0x000fea0003800000 */
[----:B------:R-:W3:Y:S02]  /*14a0*/  LDC R13, c[0x0][0x64c] ;  /* 0x00019300ff0d7b82 */ /* 0x000ee40000000800 */
[----:B---3--:R-:W-:-:S05]  /*14b0*/  IADD3 R13, P0, R36, R13, RZ ;  /* 0x0000000d240d7210 */ /* 0x008fca0007f1e0ff */
        /* <DEDUP_REMOVED lines=8> */
.L_x_15:
[----:B-1----:R-:W-:Y:S01]  /*1540*/  SHF.R.U64 R7, R8, R22, R9 ;  /* 0x0000001608077219 */ /* 0x002fe20000001209 */
[----:B0-----:R-:W-:Y:S01]  /*1550*/  VIADD R8, R27, 0xffffffff ;  /* 0xffffffff1b087836 */ /* 0x001fe20000000000 */
[----:B------:R-:W-:Y:S01]  /*1560*/  SHF.L.U32 R2, R28, R31, RZ ;  /* 0x0000001f1c027219 */ /* 0x000fe200000006ff */
[----:B------:R-:W-:Y:S01]  /*1570*/  @P1 IMAD R20, R21, R24, R6 ;  /* 0x0000001815141224 */ /* 0x000fe200078e0206 */
[----:B------:R-:W-:Y:S01]  /*1580*/  LOP3.LUT R15, R34, R15, RZ, 0xc0, !PT ;  /* 0x0000000f220f7212 */ /* 0x000fe200078ec0ff */
[----:B------:R-:W-:Y:S01]  /*1590*/  IMAD.MOV R9, RZ, RZ, -R7 ;  /* 0x000000ffff097224 */ /* 0x000fe200078e0a07 */
[----:B------:R-:W-:Y:S01]  /*15a0*/  LOP3.LUT R8, R25, R8, RZ, 0xc0, !PT ;  /* 0x0000000819087212 */ /* 0x000fe200078ec0ff */
[----:B------:R-:W-:Y:S02]  /*15b0*/  IMAD.MOV.U32 R6, RZ, RZ, 0x1 ;  /* 0x00000001ff067424 */ /* 0x000fe400078e00ff */
[----:B------:R-:W-:Y:S02]  /*15c0*/  IMAD R15, R2, R7, R15 ;  /* 0x00000007020f7224 */ /* 0x000fe400078e020f */
[----:B----4-:R-:W-:-:S02]  /*15d0*/  IMAD R2, R9, R26, R36 ;  /* 0x0000001a09027224 */ /* 0x010fc400078e0224 */
[----:B--2---:R-:W-:Y:S02]  /*15e0*/  IMAD R19, R15, R29, R20 ;  /* 0x0000001d0f137224 */ /* 0x004fe400078e0214 */
[--C-:B------:R-:W-:Y:S01]  /*15f0*/  IMAD R2, R2, R27, R8.reuse ;  /* 0x0000001b02027224 */ /* 0x100fe200078e0208 */
[----:B------:R-:W-:-:S04]  /*1600*/  PRMT R8, R6, 0x7610, R8 ;  /* 0x0000761006087816 */ /* 0x000fc80000000008 */
[----:B------:R-:W-:Y:S02]  /*1610*/  SEL R22, R2, R19, !P1 ;  /* 0x0000001302167207 */ /* 0x000fe40004800000 */
[----:B------:R-:W-:Y:S01]  /*1620*/  SEL R19, R19, R2, !P1 ;  /* 0x0000000213137207 */ /* 0x000fe20004800000 */
[----:B------:R-:W-:-:S07]  /*1630*/  IMAD.MOV.U32 R2, RZ, RZ, R30 ;  /* 0x000000ffff027224 */ /* 0x000fce00078e001e */
.L_x_13:
[----:B------:R-:W-:Y:S05]  /*1640*/  @!P3 BRA `(.L_x_16) ;  /* 0x00000000000cb947 */ /* 0x000fea0003800000 */
[----:B------:R-:W-:Y:S01]  /*1650*/  UCGABAR_WAIT ;  /* 0x0000000000007dc7 */ /* 0x000fe20008000000 */
[----:B------:R-:W-:Y:S01]  /*1660*/  CCTL.IVALL ;  /* 0x00000000ff00798f */ /* 0x000fe20002000000 */
[----:B------:R-:W-:Y:S05]  /*1670*/  BRA `(.L_x_17) ;  /* 0x0000000000047947 */ /* 0x000fea0003800000 */
.L_x_16:
[----:B------:R-:W-:Y:S06]  /*1680*/  BAR.SYNC.DEFER_BLOCKING 0x0 ;  /* 0x0000000000007b1d */ /* 0x000fec0000010000 */
.L_x_17:
[----:B------:R-:W-:Y:S05]  /*1690*/  @!P2 BRA `(.L_x_18) ;  /* 0x000000300014a947 */ /* 0x000fea0003800000 */
[----:B------:R-:W-:-:S13]  /*16a0*/  ISETP.GT.U32.AND P0, PT, R35, 0x1, PT ;  /* 0x000000012300780c */ /* 0x000fda0003f04070 */
[----:B------:R-:W-:Y:S05]  /*16b0*/  @P0 EXIT ;  /* 0x000000000000094d */ /* 0x000fea0003800000 */
.L_x_19:
[----:B------:R-:W-:-:S08]  /*16c0*/  NOP ;  /* 0x0000000000007918 */ /* 0x000fd00000000000 */
[----:B------:R-:W1:Y:S02]  /*16d0*/  USETMAXREG.TRY_ALLOC.CTAPOOL UP0, 0xe8 ;  /* 0x000000e8000079c8 */ /* 0x000e640008000600 */
[----:B-1----:R-:W-:-:S13]  /*16e0*/  PLOP3.LUT P0, PT, PT, PT, UP0, 0x80, 0x0 ;  /* 0x000000000000781c */ /* 0x002fda0003f0f008 */
[----:B------:R-:W-:Y:S05]  /*16f0*/  @!P0 BRA `(.L_x_19) ;  /* 0xfffffffc00f08947 */ /* 0x000fea000383ffff */
[----:B------:R-:W-:-:S13]  /*1700*/  LOP3.LUT P0, RZ, R8, 0xff, RZ, 0xc0, !PT ;  /* 0x000000ff08ff7812 */ /* 0x000fda000780c0ff */
[----:B------:R-:W-:Y:S05]  /*1710*/  @!P0 EXIT ;  /* 0x000000000000894d */ /* 0x000fea0003800000 */
[----:B------:R-:W1:Y:S01]  /*1720*/  S2UR UR4, SR_CgaCtaId ;  /* 0x00000000000479c3 */ /* 0x000e620000008800 */
[----:B--2---:R-:W-:Y:S01]  /*1730*/  VIADD R14, R14, 0xffffffff ;  /* 0xffffffff0e0e7836 */ /* 0x004fe20000000000 */
[CC--:B------:R-:W-:Y:S01]  /*1740*/  LEA.HI R4, R0.reuse, R3.reuse, RZ, 0x2 ;  /* 0x0000000300047211 */ /* 0x0c0fe200078f10ff */
[----:B------:R-:W-:Y:S01]  /*1750*/  UMOV UR41, 0x400 ;  /* 0x0000040000297882 */ /* 0x000fe20000000000 */
[----:B------:R-:W-:Y:S01]  /*1760*/  LEA.HI R0, R0, R3, RZ, 0x5 ;  /* 0x0000000300007211 */ /* 0x000fe200078f28ff */
[----:B------:R-:W-:Y:S01]  /*1770*/  UISETP.LT.AND UP0, UPT, UR40, 0x1, UPT ;  /* 0x000000012800788c */ /* 0x000fe2000bf01270 */
[----:B------:R-:W-:Y:S01]  /*1780*/  R2UR UR42, R14 ;  /* 0x000000000e2a72ca */ /* 0x000fe200000e0000 */
[----:B------:R-:W-:Y:S01]  /*1790*/  ULDC UR6, c[0x0][0x284] ;  /* 0x0000a10000067ab9 */ /* 0x000fe20000000800 */
[--C-:B------:R-:W-:Y:S01]  /*17a0*/  SHF.R.S32.HI R60, RZ, 0x2, R4.reuse ;  /* 0x00000002ff3c7819 */ /* 0x100fe20000011404 */
[----:B------:R-:W-:Y:S01]  /*17b0*/  USEL UR43, UR40, 0x1, UP0 ;  /* 0x00000001282b7887 */ /* 0x000fe20008000000 */
[----:B------:R-:W-:Y:S01]  /*17c0*/  SHF.R.S32.HI R5, RZ, 0x1f, R4 ;  /* 0x0000001fff057819 */ /* 0x000fe20000011404 */
[----:B------:R-:W-:Y:S01]  /*17d0*/  USHF.L.U32 UR46, UR40, 0x1, URZ ;  /* 0x00000001282e7899 */ /* 0x000fe2000800063f */
[----:B------:R-:W-:Y:S01]  /*17e0*/  LOP3.LUT R4, R4, 0xfffffffc, RZ, 0xc0, !PT ;  /* 0xfffffffc04047812 */ /* 0x000fe200078ec0ff */
[----:B------:R-:W-:Y:S01]  /*17f0*/  UIADD3 UR43, -UR43, UR40, URZ ;  /* 0x000000282b2b7290 */ /* 0x000fe2000fffe13f */
[----:B------:R-:W-:-:S02]  /*1800*/  LEA.HI R5, R5, R60, RZ, 0x3 ;  /* 0x0000003c05057211 */ /* 0x000fc400078f18ff */
[----:B------:R-:W-:Y:S01]  /*1810*/  ISETP.NE.AND P0, PT, R14, RZ, PT ;  /* 0x000000ff0e00720c */ /* 0x000fe20003f05270 */
[----:B---3--:R-:W-:Y:S01]  /*1820*/  IMAD.IADD R59, R3, 0x1, -R4 ;  /* 0x00000001033b7824 */ /* 0x008fe200078e0a04 */
[----:B------:R-:W-:Y:S01]  /*1830*/  LOP3.LUT R5, R5, 0xfffffff8, RZ, 0xc0, !PT ;  /* 0xfffffff805057812 */ /* 0x000fe200078ec0ff */
[----:B------:R-:W-:Y:S01]  /*1840*/  USHF.L.U32 UR42, UR42, 0x3, URZ ;  /* 0x000000032a2a7899 */ /* 0x000fe2000800063f */
[----:B------:R-:W-:-:S03]  /*1850*/  SEL R69, RZ, 0x1, P0 ;  /* 0x00000001ff457807 */ /* 0x000fc60000000000 */
[----:B------:R-:W-:Y:S01]  /*1860*/  IMAD.IADD R60, R60, 0x1, -R5 ;  /* 0x000000013c3c7824 */ /* 0x000fe200078e0a05 */
[----:B-1----:R-:W-:Y:S01]  /*1870*/  ULEA UR41, UR4, UR41, 0x18 ;  /* 0x0000002904297291 */ /* 0x002fe2000f8ec03f */
[----:B------:R-:W-:Y:S01]  /*1880*/  SHF.R.S32.HI R5, RZ, 0x5, R0 ;  /* 0x00000005ff057819 */ /* 0x000fe20000011400 */
[----:B------:R-:W-:Y:S02]  /*1890*/  IMAD.U32 R63, RZ, RZ, UR42 ;  /* 0x0000002aff3f7e24 */ /* 0x000fe4000f8e00ff */
[----:B------:R-:W-:Y:S01]  /*18a0*/  UIADD3 UR47, UR41, 0x1d0, URZ ;  /* 0x000001d0292f7890 */ /* 0x000fe2000fffe03f */
[--C-:B------:R-:W-:Y:S01]  /*18b0*/  SHF.R.S32.HI R61, RZ, 0x1f, R60.reuse ;  /* 0x0000001fff3d7819 */ /* 0x100fe2000001143c */
[----:B------:R-:W-:Y:S01]  /*18c0*/  UIADD3 UR4, UR41, 0x1c300, URZ ;  /* 0x0001c30029047890 */ /* 0x000fe2000fffe03f */
[--C-:B------:R-:W-:Y:S01]  /*18d0*/  IMAD R66, R5, -0x10, -R60.reuse ;  /* 0xfffffff005427824 */ /* 0x100fe200078e0a3c */
[----:B------:R-:W-:Y:S01]  /*18e0*/  UIADD3 UR5, UR41, 0x300, URZ ;  /* 0x0000030029057890 */ /* 0x000fe2000fffe03f */
[----:B------:R-:W-:Y:S01]  /*18f0*/  LOP3.LUT R65, R63, 0x8, RZ, 0xc0, !PT ;  /* 0x000000083f417812 */ /* 0x000fe200078ec0ff */
[----:B------:R-:W-:Y:S01]  /*1900*/  USHF.R.U32.HI UR4, URZ, 0x4, UR4 ;  /* 0x000000043f047899 */ /* 0x000fe20008011604 */
[----:B------:R-:W-:Y:S01]  /*1910*/  IMAD.U32 R62, RZ, RZ, UR47 ;  /* 0x0000002fff3e7e24 */ /* 0x000fe2000f8e00ff */
[----:B------:R-:W-:Y:S01]  /*1920*/  USHF.R.U32.HI UR5, URZ, 0x4, UR5 ;  /* 0x000000043f057899 */ /* 0x000fe20008011605 */
[----:B------:R-:W-:Y:S01]  /*1930*/  IMAD.WIDE R60, R5, 0x10, R60 ;  /* 0x00000010053c7825 */ /* 0x000fe200078e023c */
[----:B------:R-:W-:Y:S01]  /*1940*/  ULOP3.LUT UR4, UR4, 0x3fff, URZ, 0xc0, !UPT ;  /* 0x00003fff04047892 */ /* 0x000fe2000f8ec03f */
[----:B------:R-:W-:Y:S01]  /*1950*/  LOP3.LUT R63, R63, 0x8, RZ, 0xc, !PT ;  /* 0x000000083f3f7812 */ /* 0x000fe200078e0cff */
[----:B------:R-:W-:Y:S01]  /*1960*/  ULOP3.LUT UR5, UR5, 0x3fff, URZ, 0xc0, !UPT ;  /* 0x00003fff05057892 */ /* 0x000fe2000f8ec03f */
[----:B------:R-:W-:Y:S01]  /*1970*/  VIADD R64, R62, UR42 ;  /* 0x0000002a3e407c36 */ /* 0x000fe20008000000 */
[----:B------:R-:W-:Y:S01]  /*1980*/  LOP3.LUT R65, R65, 0x18, RZ, 0x3c, !PT ;  /* 0x0000001841417812 */ /* 0x000fe200078e3cff */
[----:B------:R-:W-:Y:S01]  /*1990*/  VIADD R66, R66, UR6 ;  /* 0x0000000642427c36 */ /* 0x000fe20008000000 */
[----:B------:R-:W-:-:S02]  /*19a0*/  ULOP3.LUT UR44, UR4, 0x10000, URZ, 0xfc, !UPT ;  /* 0x00010000042c7892 */ /* 0x000fc4000f8efc3f */
[----:B------:R-:W-:-:S12]  /*19b0*/  ULOP3.LUT UR45, UR5, 0x10000, URZ, 0xfc, !UPT ;  /* 0x00010000052d7892 */ /* 0x000fd8000f8efc3f */
.L_x_107:
[----:B------:R-:W-:Y:S01]  /*19c0*/  SHF.L.U32 R3, R69, 0x1f, RZ ;  /* 0x0000001f45037819 */ /* 0x000fe200000006ff */
[----:B------:R-:W-:Y:S02]  /*19d0*/  ULDC UR4, c[0x0][0x28c] ;  /* 0x0000a30000047ab9 */ /* 0x000fe40000000800 */
[----:B------:R-:W-:Y:S01]  /*19e0*/  ISETP.LT.AND P1, PT, RZ, UR4, PT ;  /* 0x00000004ff007c0c */ /* 0x000fe2000bf21270 */
[----:B------:R-:W1:Y:S02]  /*19f0*/  SYNCS.PHASECHK.TRANS64.TRYWAIT P0, [R62+UR42], R3 ;  /* 0x000000033e0075a7 */ /* 0x000e64000800016a */
[----:B-1-34-:R-:W-:Y:S10]  /*1a00*/  @!P0 BRA `(.L_x_20) ;  /* 0x0000004800b08947 */ /* 0x01aff40003800000 */
.L_x_153:
[----:B------:R-:W-:Y:S05]  /*1a10*/  @P1 BRA `(.L_x_21) ;  /* 0x0000000000401947 */ /* 0x000fea0003800000 */
[----:B------:R-:W-:Y:S01]  /*1a20*/  MOV R0, 0x0 ;  /* 0x0000000000007802 */ /* 0x000fe20000000f00 */
[----:B------:R-:W-:Y:S01]  /*1a30*/  ULDC.64 UR4, c[0x4][0x68] ;  /* 0x01001a0000047ab9 */ /* 0x000fe20000000a00 */
[----:B------:R-:W-:Y:S01]  /*1a40*/  ULDC.64 UR6, c[0x4][0x8] ;  /* 0x0100020000067ab9 */ /* 0x000fe20000000a00 */
[----:B------:R-:W-:Y:S01]  /*1a50*/  IMAD.U32 R4, RZ, RZ, UR4 ;  /* 0x00000004ff047e24 */ /* 0x000fe2000f8e00ff */
[----:B------:R2:W3:Y:S01]  /*1a60*/  LDC.64 R14, c[0x4][R0] ;  /* 0x01000000000e7b82 */ /* 0x0004e20000000a00 */
[----:B------:R-:W-:Y:S01]  /*1a70*/  IMAD.U32 R5, RZ, RZ, UR5 ;  /* 0x00000005ff057e24 */ /* 0x000fe2000f8e00ff */
[----:B------:R-:W-:Y:S01]  /*1a80*/  ULDC.64 UR4, c[0x4][0x70] ;  /* 0x01001c0000047ab9 */ /* 0x000fe20000000a00 */
[----:B------:R-:W-:Y:S02]  /*1a90*/  IMAD.U32 R10, RZ, RZ, UR6 ;  /* 0x00000006ff0a7e24 */ /* 0x000fe4000f8e00ff */
[----:B------:R-:W-:Y:S02]  /*1aa0*/  IMAD.U32 R6, RZ, RZ, UR4 ;  /* 0x00000004ff067e24 */ /* 0x000fe4000f8e00ff */
[----:B------:R-:W-:-:S02]  /*1ab0*/  IMAD.U32 R7, RZ, RZ, UR5 ;  /* 0x00000005ff077e24 */ /* 0x000fc4000f8e00ff */
[----:B------:R-:W-:Y:S02]  /*1ac0*/  IMAD.U32 R11, RZ, RZ, UR7 ;  /* 0x00000007ff0b7e24 */ /* 0x000fe4000f8e00ff */
[----:B------:R-:W-:Y:S02]  /*1ad0*/  IMAD.MOV.U32 R8, RZ, RZ, 0x1e1 ;  /* 0x000001e1ff087424 */ /* 0x000fe400078e00ff */
[----:B0-----:R-:W-:Y:S02]  /*1ae0*/  IMAD.MOV.U32 R12, RZ, RZ, 0x1 ;  /* 0x00000001ff0c7424 */ /* 0x001fe400078e00ff */
[----:B--2---:R-:W-:-:S07]  /*1af0*/  IMAD.MOV.U32 R13, RZ, RZ, RZ ;  /* 0x000000ffff0d7224 */ /* 0x004fce00078e00ff */
[----:B------:R-:W-:-:S07]  /*1b00*/  LEPC R20, `(.L_x_21) ;  /* 0x000000001014794e */ /* 0x000fce0000000000 */
[----:B-1-3-5:R-:W-:Y:S05]  /*1b10*/  CALL.ABS.NOINC R14 ;  /* 0x000000000e007343 */ /* 0x02afea0003c00000 */
.L_x_21:
[----:B------:R-:W-:-:S04]  /*1b20*/  LOP3.LUT R0, R16, 0x1, RZ, 0xfc, !PT ;  /* 0x0000000110007812 */ /* 0x000fc800078efcff */
[----:B------:R-:W-:-:S13]  /*1b30*/  ISETP.NE.AND P0, PT, R0, 0x3, PT ;  /* 0x000000030000780c */ /* 0x000fda0003f05270 */
[----:B------:R-:W-:Y:S05]  /*1b40*/  @!P0 BRA `(.L_x_22) ;  /* 0x0000000000048947 */ /* 0x000fea0003800000 */
[----:B------:R-:W-:Y:S01]  /*1b50*/  BPT.TRAP 0x1 ;  /* 0x000000040000795c */ /* 0x000fe20000300000 */
.L_x_22:
[----:B-1----:R-:W-:Y:S02]  /*1b60*/  IMAD.U32 R3, RZ, RZ, UR39 ;  /* 0x00000027ff037e24 */ /* 0x002fe4000f8e00ff */
[----:B------:R-:W-:-:S03]  /*1b70*/  IMAD.U32 R0, RZ, RZ, UR38 ;  /* 0x00000026ff007e24 */ /* 0x000fc6000f8e00ff */
[----:B------:R-:W-:Y:S02]  /*1b80*/  LEA R3, R3, UR41, 0x3 ;  /* 0x0000002903037c11 */ /* 0x000fe4000f8e18ff */
[----:B------:R-:W-:-:S04]  /*1b90*/  SHF.L.U32 R0, R0, 0x1f, RZ ;  /* 0x0000001f00007819 */ /* 0x000fc800000006ff */
[----:B------:R1:W2:Y:S01]  /*1ba0*/  SYNCS.PHASECHK.TRANS64.TRYWAIT P1, [R3+URZ], R0 ;  /* 0x00000000030075a7 */ /* 0x0002a2000802017f */
[----:B------:R-:W-:Y:S05]  /*1bb0*/  @!P0 BRA `(.L_x_23) ;  /* 0x0000000000048947 */ /* 0x000fea0003800000 */
[----:B------:R-:W-:Y:S01]  /*1bc0*/  BPT.TRAP 0x1 ;  /* 0x000000040000795c */ /* 0x000fe20000300000 */
.L_x_23:
[----:B--2---:R-:W-:Y:S05]  /*1bd0*/  @P1 BRA `(.L_x_24) ;  /* 0x0000000000081947 */ /* 0x004fea0003800000 */
[----:B------:R-:W2:Y:S02]  /*1be0*/  SYNCS.PHASECHK.TRANS64.TRYWAIT P1, [R3+URZ], R0 ;  /* 0x00000000030075a7 */ /* 0x000ea4000802017f */
[----:B--2---:R-:W-:Y:S05]  /*1bf0*/  @!P1 BRA `(.L_x_25) ;  /* 0x0000004800489947 */ /* 0x004fea0003800000 */
.L_x_24:
[----:B------:R-:W-:Y:S05]  /*1c00*/  WARPSYNC.ALL ;  /* 0x0000000000007948 */ /* 0x000fea0003800000 */
[----:B------:R-:W-:Y:S01]  /*1c10*/  ULEA UR4, UR39, UR45, 0x8 ;  /* 0x0000002d27047291 */ /* 0x000fe2000f8e403f */
[----:B------:R-:W-:Y:S01]  /*1c20*/  WARPGROUP.ARRIVE ;  /* 0x00000000000079c5 */ /* 0x000fe20000000000 */
[----:B------:R-:W-:Y:S01]  /*1c30*/  ULEA UR6, UR39, UR44, 0x8 ;  /* 0x0000002c27067291 */ /* 0x000fe2000f8e403f */
[----:B-12---:R-:W-:Y:S01]  /*1c40*/  IMAD.U32 R0, RZ, RZ, UR43 ;  /* 0x0000002bff007e24 */ /* 0x006fe2000f8e00ff */
[----:B------:R-:W-:Y:S01]  /*1c50*/  UMOV UR5, 0x80000020 ;  /* 0x8000002000057882 */ /* 0x000fe20000000000 */
[----:B------:R-:W-:-:S03]  /*1c60*/  UMOV UR7, 0x80000020 ;  /* 0x8000002000077882 */ /* 0x000fc60000000000 */
[----:B------:R-:W-:-:S03]  /*1c70*/  ISETP.GE.AND P1, PT, R0, 0x1, PT ;  /* 0x000000010000780c */ /* 0x000fc60003f26270 */
[----:B------:R-:W-:Y:S01]  /*1c80*/  IGMMA.64x64x32.S8.S8 R24, gdesc[UR4], RZ, !UPT, gsb0 ;  /* 0x01e00000041879f1 */ /* 0x000fe2000c0410ff */
[----:B------:R-:W-:Y:S02]  /*1c90*/  UIADD3 UR4, UR4, 0x2, URZ ;  /* 0x0000000204047890 */ /* 0x000fe4000fffe03f */
[----:B------:R-:W-:Y:S01]  /*1ca0*/  UIADD3 UR6, UR6, 0x2, URZ ;  /* 0x0000000206067890 */ /* 0x000fe2000fffe03f */
[----:B------:R-:W-:Y:S01]  /*1cb0*/  UMOV UR5, 0x80000020 ;  /* 0x8000002000057882 */ /* 0x000fe20000000000 */
[----:B------:R-:W-:Y:S01]  /*1cc0*/  UMOV UR7, 0x80000020 ;  /* 0x8000002000077882 */ /* 0x000fe20000000000 */
[----:B------:R-:W-:Y:S02]  /*1cd0*/  WARPGROUP.DEPBAR.LE gsb0, 0x0 ;  /* 0x00008000000079c5 */ /* 0x000fe40000010000 */
[----:B------:R-:W-:-:S06]  /*1ce0*/  WARPGROUP.ARRIVE ;  /* 0x00000000000079c5 */ /* 0x000fcc0000000000 */
[----:B------:R-:W-:Y:S03]  /*1cf0*/  IGMMA.64x64x32.S8.S8 R24, gdesc[UR4], R24, gsb0 ;  /* 0x01e00000041879f1 */ /* 0x000fe60008041018 */
[----:B------:R-:W-:Y:S02]  /*1d00*/  WARPGROUP.DEPBAR.LE gsb0, 0x0 ;  /* 0x00008000000079c5 */ /* 0x000fe40000010000 */
[----:B------:R-:W-:Y:S05]  /*1d10*/  @!P1 BRA `(.L_x_26) ;  /* 0x0000000000d49947 */ /* 0x000fea0003800000 */
[----:B------:R-:W-:Y:S01]  /*1d20*/  UIADD3 UR4, UR39, 0x1, URZ ;  /* 0x0000000127047890 */ /* 0x000fe2000fffe03f */
[----:B------:R-:W-:Y:S02]  /*1d30*/  IMAD.U32 R0, RZ, RZ, UR43 ;  /* 0x0000002bff007e24 */ /* 0x000fe4000f8e00ff */
[----:B------:R-:W-:Y:S01]  /*1d40*/  IMAD.U32 R3, RZ, RZ, UR39 ;  /* 0x00000027ff037e24 */ /* 0x000fe2000f8e00ff */
[----:B------:R-:W-:-:S04]  /*1d50*/  UISETP.NE.AND UP0, UPT, UR4, 0x1c, UPT ;  /* 0x0000001c0400788c */ /* 0x000fc8000bf05270 */
[----:B------:R-:W-:Y:S02]  /*1d60*/  USEL UR5, URZ, 0x1, UP0 ;  /* 0x000000013f057887 */ /* 0x000fe40008000000 */
[----:B------:R-:W-:Y:S02]  /*1d70*/  USEL UR8, UR4, URZ, UP0 ;  /* 0x0000003f04087287 */ /* 0x000fe40008000000 */
[----:B------:R-:W-:-:S06]  /*1d80*/  ULOP3.LUT UR5, UR38, UR5, URZ, 0x3c, !UPT ;  /* 0x0000000526057292 */ /* 0x000fcc000f8e3c3f */
[----:B------:R-:W-:-:S07]  /*1d90*/  IMAD.U32 R6, RZ, RZ, UR5 ;  /* 0x00000005ff067e24 */ /* 0x000fce000f8e00ff */
.L_x_33:
[----:B------:R-:W-:Y:S05]  /*1da0*/  @!P0 BRA `(.L_x_27) ;  /* 0x0000000000048947 */ /* 0x000fea0003800000 */
[----:B------:R-:W-:Y:S01]  /*1db0*/  BPT.TRAP 0x1 ;  /* 0x000000040000795c */ /* 0x000fe20000300000 */
.L_x_27:
[----:B------:R-:W-:Y:S01]  /*1dc0*/  ULEA UR4, UR8, UR41, 0x3 ;  /* 0x0000002908047291 */ /* 0x000fe2000f8e183f */
[----:B------:R-:W-:-:S08]  /*1dd0*/  SHF.L.U32 R4, R6, 0x1f, RZ ;  /* 0x0000001f06047819 */ /* 0x000fd000000006ff */
[----:B------:R1:W2:Y:S01]  /*1de0*/  SYNCS.PHASECHK.TRANS64.TRYWAIT P1, [UR4], R4 ;  /* 0x00000004ff0075a7 */ /* 0x0002a20008020144 */
[----:B------:R-:W-:Y:S05]  /*1df0*/  @!P0 BRA `(.L_x_28) ;  /* 0x0000000000048947 */ /* 0x000fea0003800000 */
[----:B------:R-:W-:Y:S01]  /*1e00*/  BPT.TRAP 0x1 ;  /* 0x000000040000795c */ /* 0x000fe20000300000 */
.L_x_28:
[----:B--2---:R-:W-:Y:S05]  /*1e10*/  @P1 BRA `(.L_x_29) ;  /* 0x0000000000081947 */ /* 0x004fea0003800000 */
[----:B------:R-:W2:Y:S02]  /*1e20*/  SYNCS.PHASECHK.TRANS64.TRYWAIT P1, [UR4], R4 ;  /* 0x00000004ff0075a7 */ /* 0x000ea40008020144 */
[----:B--2---:R-:W-:Y:S05]  /*1e30*/  @!P1 BRA `(.L_x_30) ;  /* 0x0000004400cc9947 */ /* 0x004fea0003800000 */
.L_x_29:
[----:B------:R-:W-:Y:S01]  /*1e40*/  ULEA UR4, UR8, UR45, 0x8 ;  /* 0x0000002d08047291 */ /* 0x000fe2000f8e403f */
[----:B------:R-:W-:Y:S01]  /*1e50*/  WARPGROUP.ARRIVE ;  /* 0x00000000000079c5 */ /* 0x000fe20000000000 */
[----:B------:R-:W-:Y:S01]  /*1e60*/  ULEA UR6, UR8, UR44, 0x8 ;  /* 0x0000002c08067291 */ /* 0x000fe2000f8e403f */
[----:B------:R-:W-:Y:S01]  /*1e70*/  UMOV UR5, 0x80000020 ;  /* 0x8000002000057882 */ /* 0x000fe20000000000 */
[----:B------:R-:W-:-:S07]  /*1e80*/  UMOV UR7, 0x80000020 ;  /* 0x8000002000077882 */ /* 0x000fce0000000000 */
[----:B------:R-:W-:Y:S01]  /*1e90*/  IGMMA.64x64x32.S8.S8 R24, gdesc[UR4], R24, gsb0 ;  /* 0x01e00000041879f1 */ /* 0x000fe20008041018 */
        /* <DEDUP_REMOVED lines=9> */
[----:B------:R-:W-:Y:S01]  /*1f30*/  BPT.TRAP 0x1 ;  /* 0x000000040000795c */ /* 0x000fe20000300000 */
.L_x_31:
[----:B------:R-:W-:-:S13]  /*1f40*/  ISETP.NE.AND P1, PT, R68, RZ, PT ;  /* 0x000000ff4400720c */ /* 0x000fda0003f25270 */
[----:B-12---:R-:W-:-:S05]  /*1f50*/  @P1 LEA R4, R3, UR41, 0x3 ;  /* 0x0000002903041c11 */ /* 0x006fca000f8e18ff */
[----:B------:R-:W-:-:S05]  /*1f60*/  @P1 VIADD R5, R4, 0xe0 ;  /* 0x000000e004051836 */ /* 0x000fca0000000000 */
[----:B------:R-:W-:-:S04]  /*1f70*/  @P1 PRMT R5, R56, 0x654, R5 ;  /* 0x0000065438051816 */ /* 0x000fc80000000005 */
[----:B------:R1:W-:Y:S01]  /*1f80*/  @P1 SYNCS.ARRIVE.TRANS64.RED.A1T0 RZ, [R5+URZ], RZ ;  /* 0x000000ff05ff19a7 */ /* 0x0003e2000810043f */
[----:B------:R-:W-:-:S13]  /*1f90*/  ISETP.GT.U32.AND P1, PT, R16, 0x1, PT ;  /* 0x000000011000780c */ /* 0x000fda0003f24070 */
[----:B-1----:R-:W-:Y:S05]  /*1fa0*/  @P1 BRA `(.L_x_32) ;  /* 0x0000000000041947 */ /* 0x002fea0003800000 */
[----:B------:R-:W-:Y:S01]  /*1fb0*/  BPT.TRAP 0x1 ;  /* 0x000000040000795c */ /* 0x000fe20000300000 */
.L_x_32:
[----:B------:R-:W-:Y:S01]  /*1fc0*/  UIADD3 UR8, UR8, 0x1, URZ ;  /* 0x0000000108087890 */ /* 0x000fe2000fffe03f */
[C---:B------:R-:W-:Y:S01]  /*1fd0*/  ISETP.GT.AND P2, PT, R0.reuse, 0x1, PT ;  /* 0x000000010000780c */ /* 0x040fe20003f44270 */
[----:B------:R-:W-:Y:S02]  /*1fe0*/  VIADD R3, R3, 0x1 ;  /* 0x0000000103037836 */ /* 0x000fe40000000000 */
[----:B------:R-:W-:Y:S01]  /*1ff0*/  UISETP.NE.AND UP0, UPT, UR8, 0x1c, UPT ;  /* 0x0000001c0800788c */ /* 0x000fe2000bf05270 */
[----:B------:R-:W-:Y:S02]  /*2000*/  VIADD R0, R0, 0xffffffff ;  /* 0xffffffff00007836 */ /* 0x000fe40000000000 */
[C---:B------:R-:W-:Y:S01]  /*2010*/  ISETP.NE.AND P1, PT, R3.reuse, 0x1c, PT ;  /* 0x0000001c0300780c */ /* 0x040fe20003f25270 */
[----:B------:R-:W-:Y:S02]  /*2020*/  USEL UR4, URZ, 0x1, UP0 ;  /* 0x000000013f047887 */ /* 0x000fe40008000000 */
[----:B------:R-:W-:Y:S01]  /*2030*/  USEL UR8, UR8, URZ, UP0 ;  /* 0x0000003f08087287 */ /* 0x000fe20008000000 */
[----:B------:R-:W-:-:S03]  /*2040*/  SEL R3, R3, RZ, P1 ;  /* 0x000000ff03037207 */ /* 0x000fc60000800000 */
[----:B------:R-:W-:Y:S01]  /*2050*/  LOP3.LUT R6, R6, UR4, RZ, 0x3c, !PT ;  /* 0x0000000406067c12 */ /* 0x000fe2000f8e3cff */
[----:B------:R-:W-:Y:S07]  /*2060*/  @P2 BRA `(.L_x_33) ;  /* 0xfffffffc004c2947 */ /* 0x000fee000383ffff */
.L_x_26:
[----:B------:R-:W1:Y:S01]  /*2070*/  LDC R0, c[0x0][0x28c] ;  /* 0x0000a300ff007b82 */ /* 0x000e620000000800 */
[----:B------:R2:W-:Y:S01]  /*2080*/  SYNCS.ARRIVE.TRANS64.A1T0 RZ, [R63+UR47], RZ ;  /* 0x000000ff3fff79a7 */ /* 0x0005e2000810002f */
[----:B-1----:R-:W-:-:S13]  /*2090*/  ISETP.GE.AND P1, PT, R0, 0x1, PT ;  /* 0x000000010000780c */ /* 0x002fda0003f26270 */
[----:B--2---:R-:W-:Y:S05]  /*20a0*/  @!P1 BRA `(.L_x_34) ;  /* 0x0000000000449947 */ /* 0x004fea0003800000 */
[----:B------:R-:W-:Y:S05]  /*20b0*/  @!P0 BRA `(.L_x_35) ;  /* 0x0000000000048947 */ /* 0x000fea0003800000 */
[----:B------:R-:W-:Y:S01]  /*20c0*/  BPT.TRAP 0x1 ;  /* 0x000000040000795c */ /* 0x000fe20000300000 */
.L_x_35:
[----:B------:R-:W-:-:S13]  /*20d0*/  ISETP.NE.AND P0, PT, R68, RZ, PT ;  /* 0x000000ff4400720c */ /* 0x000fda0003f05270 */
[----:B------:R-:W-:-:S05]  /*20e0*/  VOTEU.ANY UP0, P0 ;  /* 0x00000000003f7886 */ /* 0x000fca0000000100 */
[----:B------:R-:W-:-:S06]  /*20f0*/  @UP0 UIADD3 UR4, UR43, UR39, URZ ;  /* 0x000000272b040290 */ /* 0x000fcc000fffe03f */
[----:B------:R-:W-:Y:S02]  /*2100*/  IMAD.U32 R4, RZ, RZ, UR4 ;  /* 0x00000004ff047e24 */ /* 0x000fe4000f8e00ff */
[----:B------:R-:W-:-:S03]  /*2110*/  IMAD.U32 R3, RZ, RZ, UR4 ;  /* 0x00000004ff037e24 */ /* 0x000fc6000f8e00ff */
[----:B------:R-:W-:-:S05]  /*2120*/  @P0 SHF.R.U32.HI R4, RZ, 0x2, R4 ;  /* 0x00000002ff040819 */ /* 0x000fca0000011604 */
[----:B------:R-:W-:-:S04]  /*2130*/  @P0 IMAD.WIDE.U32 R4, R4, 0x24924925, RZ ;  /* 0x2492492504040825 */ /* 0x000fc800078e00ff */
[----:B------:R-:W-:-:S05]  /*2140*/  @P0 IMAD R4, R5, -0x1c, R3 ;  /* 0xffffffe405040824 */ /* 0x000fca00078e0203 */
[----:B------:R-:W-:-:S05]  /*2150*/  @P0 LEA R4, R4, UR41, 0x3 ;  /* 0x0000002904040c11 */ /* 0x000fca000f8e18ff */
[----:B------:R-:W-:-:S05]  /*2160*/  @P0 VIADD R3, R4, 0xe0 ;  /* 0x000000e004030836 */ /* 0x000fca0000000000 */
[----:B------:R-:W-:-:S04]  /*2170*/  @P0 PRMT R3, R56, 0x654, R3 ;  /* 0x0000065438030816 */ /* 0x000fc80000000003 */
[----:B------:R1:W-:Y:S01]  /*2180*/  @P0 SYNCS.ARRIVE.TRANS64.RED.A1T0 RZ, [R3+URZ], RZ ;  /* 0x000000ff03ff09a7 */ /* 0x0003e2000810043f */
[----:B------:R-:W-:-:S13]  /*2190*/  ISETP.GT.U32.AND P0, PT, R16, 0x1, PT ;  /* 0x000000011000780c */ /* 0x000fda0003f04070 */
[----:B-1----:R-:W-:Y:S05]  /*21a0*/  @P0 BRA `(.L_x_34) ;  /* 0x0000000000040947 */ /* 0x002fea0003800000 */
[----:B------:R-:W-:Y:S01]  /*21b0*/  BPT.TRAP 0x1 ;  /* 0x000000040000795c */ /* 0x000fe20000300000 */
.L_x_34:
[----:B------:R-:W-:Y:S01]  /*21c0*/  SHF.L.U32 R3, R69, 0x1f, RZ ;  /* 0x0000001f45037819 */ /* 0x000fe200000006ff */
[----:B------:R-:W-:Y:S01]  /*21d0*/  UIADD3 UR39, UR46, UR39, URZ ;  /* 0x000000272e277290 */ /* 0x000fe2000fffe03f */
[----:B------:R-:W1:Y:S01]  /*21e0*/  LDC R14, c[0x0][0x288] ;  /* 0x0000a200ff0e7b82 */ /* 0x000e620000000800 */
[----:B------:R-:W-:Y:S01]  /*21f0*/  UISETP.GE.U32.AND UP1, UPT, UR46, 0x1c, UPT ;  /* 0x0000001c2e00788c */ /* 0x000fe2000bf26070 */
[----:B------:R-:W-:Y:S01]  /*2200*/  IMAD.SHL.U32 R8, R59, 0x2, RZ ;  /* 0x000000023b087824 */ /* 0x000fe200078e00ff */
[----:B------:R-:W-:Y:S02]  /*2210*/  UISETP.GT.U32.AND UP0, UPT, UR39, 0x1b, UPT ;  /* 0x0000001b2700788c */ /* 0x000fe4000bf04070 */
[----:B------:R-:W-:Y:S02]  /*2220*/  USHF.R.U32.HI UR4, URZ, 0x2, UR39 ;  /* 0x000000023f047899 */ /* 0x000fe40008011627 */
[----:B------:R-:W-:Y:S01]  /*2230*/  UISETP.LT.U32.AND UP0, UPT, UR46, 0x1c, UP0 ;  /* 0x0000001c2e00788c */ /* 0x000fe20008701070 */
[----:B------:R-:W2:Y:S01]  /*2240*/  SYNCS.PHASECHK.TRANS64.TRYWAIT P0, [R62+UR42+0x10], R3 ;  /* 0x000010033e0075a7 */ /* 0x000ea2000800016a */
[----:B------:R-:W-:Y:S01]  /*2250*/  UIMAD.WIDE.U32 UR4, UR4, 0x24924925, URZ ;  /* 0x24924925040478a5 */ /* 0x000fe2000f8e003f */
[----:B------:R-:W-:Y:S01]  /*2260*/  SHF.R.S32.HI R9, RZ, 0x1f, R8 ;  /* 0x0000001fff097819 */ /* 0x000fe20000011408 */
[----:B------:R-:W-:-:S02]  /*2270*/  USEL UR6, URZ, 0x1, !UP0 ;  /* 0x000000013f067887 */ /* 0x000fc4000c000000 */
[----:B------:R-:W-:Y:S02]  /*2280*/  UIMAD UR39, UR5, -0x1c, UR39 ;  /* 0xffffffe4052778a4 */ /* 0x000fe4000f8e0227 */
[----:B------:R-:W-:-:S04]  /*2290*/  ULOP3.LUT UR38, UR38, UR6, URZ, 0x3c, !UPT ;  /* 0x0000000626267292 */ /* 0x000fc8000f8e3c3f */
[----:B------:R-:W-:Y:S01]  /*22a0*/  @UP1 ULOP3.LUT UR38, UR38, 0x1, UR5, 0x78, !UPT ;  /* 0x0000000126261892 */ /* 0x000fe2000f8e7805 */
[----:B-12---:R-:W-:Y:S11]  /*22b0*/  @!P0 BRA `(.L_x_36) ;  /* 0x0000004000c48947 */ /* 0x006ff60003800000 */
.L_x_154:
[----:B-1----:R-:W-:Y:S01]  /*22c0*/  IMAD.SHL.U32 R3, R19, 0x40, RZ ;  /* 0x0000004013037824 */ /* 0x002fe200078e00ff */
[----:B------:R-:W-:Y:S01]  /*22d0*/  ULDC UR6, c[0x0][0x284] ;  /* 0x0000a10000067ab9 */ /* 0x000fe20000000800 */
[----:B------:R-:W-:Y:S01]  /*22e0*/  IMAD.SHL.U32 R15, R22, 0x40, RZ ;  /* 0x00000040160f7824 */ /* 0x000fe200078e00ff */
[----:B------:R-:W-:Y:S01]  /*22f0*/  SHF.R.S32.HI R72, RZ, 0x1f, R2 ;  /* 0x0000001fff487819 */ /* 0x000fe20000011402 */
[----:B------:R-:W-:Y:S01]  /*2300*/  ULDC.64 UR4, c[0x0][0x5d0] ;  /* 0x0001740000047ab9 */ /* 0x000fe20000000a00 */
[----:B------:R-:W-:Y:S01]  /*2310*/  ISETP.GE.AND P0, PT, R3, UR6, PT ;  /* 0x0000000603007c0c */ /* 0x000fe2000bf06270 */
[----:B------:R-:W-:Y:S01]  /*2320*/  IMAD.WIDE.U32 R4, R2, UR4, R8 ;  /* 0x0000000402047c25 */ /* 0x000fe2000f8e0008 */
[----:B------:R-:W-:Y:S02]  /*2330*/  SHF.R.S32.HI R22, RZ, 0x1f, R15 ;  /* 0x0000001fff167819 */ /* 0x000fe4000001140f */
[C---:B------:R-:W-:Y:S01]  /*2340*/  ISETP.GE.OR P0, PT, R15.reuse, R14, P0 ;  /* 0x0000000e0f00720c */ /* 0x040fe20000706670 */
[----:B------:R-:W-:Y:S01]  /*2350*/  IMAD R7, R72, UR4, RZ ;  /* 0x0000000448077c24 */ /* 0x000fe2000f8e02ff */
[----:B------:R-:W-:-:S03]  /*2360*/  IADD3 R4, P1, R15, R4, RZ ;  /* 0x000000040f047210 */ /* 0x000fc60007f3e0ff */
[----:B------:R-:W-:-:S05]  /*2370*/  IMAD R7, R2, UR5, R7 ;  /* 0x0000000502077c24 */ /* 0x000fca000f8e0207 */
[----:B------:R-:W-:-:S03]  /*2380*/  IADD3.X R5, R22, R5, R7, P1, !PT ;  /* 0x0000000516057210 */ /* 0x000fc60000ffe407 */
[----:B------:R-:W-:Y:S05]  /*2390*/  @P0 BRA `(.L_x_37) ;  /* 0x0000001c00240947 */ /* 0x000fea0003800000 */
[----:B------:R-:W1:Y:S01]  /*23a0*/  LDC.64 R10, c[0x0][0x5c8] ;  /* 0x00017200ff0a7b82 */ /* 0x000e620000000a00 */
[----:B0-----:R-:W-:Y:S01]  /*23b0*/  IMAD.WIDE R12, R19, 0x40, R60 ;  /* 0x00000040130c7825 */ /* 0x001fe200078e023c */
[----:B------:R-:W-:Y:S01]  /*23c0*/  ULDC.64 UR4, c[0x0][0x5c0] ;  /* 0x0001700000047ab9 */ /* 0x000fe20000000a00 */
[----:B------:R-:W-:Y:S02]  /*23d0*/  BSSY B0, `(.L_x_37) ;  /* 0x00001c5000007945 */ /* 0x000fe40003800000 */
[-C--:B-1----:R-:W-:Y:S02]  /*23e0*/  IMAD R0, R13, R10.reuse, RZ ;  /* 0x0000000a0d007224 */ /* 0x082fe400078e02ff */
[----:B------:R-:W-:-:S04]  /*23f0*/  IMAD.WIDE.U32 R4, R12, R10, R4 ;  /* 0x0000000a0c047225 */ /* 0x000fc800078e0004 */
[----:B------:R-:W-:Y:S01]  /*2400*/  IMAD R7, R12, R11, R0 ;  /* 0x0000000b0c077224 */ /* 0x000fe200078e0200 */
[----:B------:R-:W-:Y:S01]  /*2410*/  IADD3 R6, P0, R4, UR4, RZ ;  /* 0x0000000404067c10 */ /* 0x000fe2000ff1e0ff */
[----:B------:R-:W-:Y:S02]  /*2420*/  IMAD R0, R59, -0x2, R14 ;  /* 0xfffffffe3b007824 */ /* 0x000fe400078e020e */
[----:B------:R-:W-:Y:S01]  /*2430*/  IMAD.IADD R7, R5, 0x1, R7 ;  /* 0x0000000105077824 */ /* 0x000fe200078e0207 */
[----:B------:R-:W-:Y:S01]  /*2440*/  LEA R4, P1, R10, R6, 0x3 ;  /* 0x000000060a047211 */ /* 0x000fe200078218ff */
[----:B------:R-:W-:Y:S02]  /*2450*/  IMAD.IADD R14, R66, 0x1, -R3 ;  /* 0x00000001420e7824 */ /* 0x000fe400078e0a03 */
[----:B------:R-:W-:Y:S01]  /*2460*/  IMAD.IADD R19, R0, 0x1, -R15 ;  /* 0x0000000100137824 */ /* 0x000fe200078e0a0f */
[----:B------:R-:W-:Y:S02]  /*2470*/  IADD3.X R7, R7, UR5, RZ, P0, !PT ;  /* 0x0000000507077c10 */ /* 0x000fe400087fe4ff */
[----:B-----5:R-:W-:-:S02]  /*2480*/  ISETP.NE.AND P0, PT, R58, RZ, PT ;  /* 0x000000ff3a00720c */ /* 0x020fc40003f05270 */
[----:B------:R-:W-:-:S11]  /*2490*/  LEA.HI.X R5, R10, R7, R11, 0x3, P1 ;  /* 0x000000070a057211 */ /* 0x000fd600008f1c0b */
[----:B------:R-:W-:Y:S05]  /*24a0*/  @!P0 BRA `(.L_x_38) ;  /* 0x00000014001c8947 */ /* 0x000fea0003800000 */
[----:B------:R-:W0:Y:S01]  /*24b0*/  LDC.64 R20, c[0x0][0x5b0] ;  /* 0x00016c00ff147b82 */ /* 0x000e220000000a00 */
[----:B------:R-:W-:Y:S01]  /*24c0*/  ULDC.64 UR4, c[0x0][0x5b8] ;  /* 0x00016e0000047ab9 */ /* 0x000fe20000000a00 */
[----:B------:R-:W-:Y:S01]  /*24d0*/  ISETP.GE.AND P1, PT, R19, 0x1, PT ;  /* 0x000000011300780c */ /* 0x000fe20003f26270 */
[----:B------:R-:W-:Y:S01]  /*24e0*/  IMAD.WIDE.U32 R8, R2, UR4, R8 ;  /* 0x0000000402087c25 */ /* 0x000fe2000f8e0008 */
[----:B------:R-:W-:Y:S02]  /*24f0*/  BSSY B1, `(.L_x_39) ;  /* 0x0000010000017945 */ /* 0x000fe40003800000 */
[----:B------:R-:W-:Y:S01]  /*2500*/  ISETP.LT.OR P2, PT, R14, 0x1, !P1 ;  /* 0x000000010e00780c */ /* 0x000fe20004f41670 */
[----:B------:R-:W-:Y:S01]  /*2510*/  IMAD R3, R72, UR4, RZ ;  /* 0x0000000448037c24 */ /* 0x000fe2000f8e02ff */
[----:B------:R-:W1:Y:S01]  /*2520*/  LDC.64 R70, c[0x0][0x5a8] ;  /* 0x00016a00ff467b82 */ /* 0x000e620000000a00 */
[----:B------:R-:W-:Y:S02]  /*2530*/  IADD3 R8, P0, R15, R8, RZ ;  /* 0x000000080f087210 */ /* 0x000fe40007f1e0ff */
[----:B------:R-:W-:-:S05]  /*2540*/  IMAD R3, R2, UR5, R3 ;  /* 0x0000000502037c24 */ /* 0x000fca000f8e0203 */
[----:B------:R-:W-:Y:S01]  /*2550*/  IADD3.X R9, R22, R9, R3, P0, !PT ;  /* 0x0000000916097210 */ /* 0x000fe200007fe403 */
[-C--:B0-----:R-:W-:Y:S01]  /*2560*/  IMAD R0, R13, R20.reuse, RZ ;  /* 0x000000140d007224 */ /* 0x081fe200078e02ff */
[----:B------:R-:W-:Y:S01]  /*2570*/  SHF.L.U64.HI R11, R20, 0x3, R21 ;  /* 0x00000003140b7819 */ /* 0x000fe20000010215 */
[----:B------:R-:W-:-:S04]  /*2580*/  IMAD.WIDE.U32 R2, R12, R20, R8 ;  /* 0x000000140c027225 */ /* 0x000fc800078e0008 */
[----:B------:R-:W-:Y:S01]  /*2590*/  IMAD R15, R12, R21, R0 ;  /* 0x000000150c0f7224 */ /* 0x000fe200078e0200 */
[----:B-1----:R-:W-:Y:S01]  /*25a0*/  IADD3 R2, P0, R2, R70, RZ ;  /* 0x0000004602027210 */ /* 0x002fe20007f1e0ff */
[----:B------:R-:W-:-:S03]  /*25b0*/  IMAD.SHL.U32 R10, R20, 0x8, RZ ;  /* 0x00000008140a7824 */ /* 0x000fc600078e00ff */
[----:B------:R-:W-:Y:S01]  /*25c0*/  IADD3.X R3, R71, R3, R15, P0, !PT ;  /* 0x0000000347037210 */ /* 0x000fe200007fe40f */
[----:B------:R-:W-:Y:S08]  /*25d0*/  @P2 BRA `(.L_x_40) ;  /* 0x0000000000042947 */ /* 0x000ff00003800000 */
[----:B------:R0:W5:Y:S02]  /*25e0*/  LDG.E.U8 R67, desc[UR36][R2.64] ;  /* 0x0000002402437981 */ /* 0x000164000c1e1100 */
.L_x_40:
[----:B------:R-:W-:Y:S05]  /*25f0*/  BSYNC B1 ;  /* 0x0000000000017941 */ /* 0x000fea0003800000 */
.L_x_39:
[----:B-----5:R-:W-:Y:S01]  /*2600*/  LOP3.LUT R0, R67, 0xffff, RZ, 0xc0, !PT ;  /* 0x0000ffff43007812 */ /* 0x020fe200078ec0ff */
[----:B------:R-:W-:Y:S01]  /*2610*/  IMAD.WIDE.U32 R10, R12, R20, R10 ;  /* 0x000000140c0a7225 */ /* 0x000fe200078e000a */
[----:B------:R-:W-:Y:S01]  /*2620*/  ISETP.GE.AND P0, PT, R19, 0x2, PT ;  /* 0x000000021300780c */ /* 0x000fe20003f06270 */
[----:B------:R-:W-:Y:S01]  /*2630*/  BSSY B1, `(.L_x_41) ;  /* 0x000000f000017945 */ /* 0x000fe20003800000 */
[----:B------:R-:W-:Y:S01]  /*2640*/  PRMT R12, R0, 0x8880, RZ ;  /* 0x00008880000c7816 */ /* 0x000fe200000000ff */
[----:B------:R-:W-:Y:S01]  /*2650*/  IMAD.IADD R0, R15, 0x1, R11 ;  /* 0x000000010f007824 */ /* 0x000fe200078e020b */
[----:B------:R-:W-:Y:S02]  /*2660*/  IADD3 R8, P3, P4, R8, R70, R10 ;  /* 0x0000004608087210 */ /* 0x000fe40007c7e00a */
[----:B------:R-:W-:Y:S01]  /*2670*/  ISETP.LT.OR P1, PT, R14, 0x9, !P1 ;  /* 0x000000090e00780c */ /* 0x000fe20004f21670 */
[----:B------:R-:W-:Y:S01]  /*2680*/  IMAD.MOV.U32 R11, RZ, RZ, R12 ;  /* 0x000000ffff0b7224 */ /* 0x000fe200078e000c */
[----:B------:R-:W-:-:S02]  /*2690*/  IADD3.X R9, R9, R71, R0, P3, P4 ;  /* 0x0000004709097210 */ /* 0x000fc40001fe8400 */
[----:B------:R-:W-:Y:S01]  /*26a0*/  ISETP.LT.OR P3, PT, R14, 0x1, !P0 ;  /* 0x000000010e00780c */ /* 0x000fe20004761670 */
[----:B------:R-:W-:-:S04]  /*26b0*/  IMAD R0, R11, R58, RZ ;  /* 0x0000003a0b007224 */ /* 0x000fc800078e02ff */
[----:B------:R-:W-:-:S05]  /*26c0*/  @!P2 IMAD R11, R24, R57, R0 ;  /* 0x00000039180ba224 */ /* 0x000fca00078e0200 */
[----:B------:R1:W-:Y:S03]  /*26d0*/  @!P2 STG.E.U8 desc[UR36][R6.64], R11 ;  /* 0x0000000b0600a986 */ /* 0x0003e6000c101124 */
[----:B------:R-:W-:Y:S05]  /*26e0*/  @P3 BRA `(.L_x_42) ;  /* 0x00000000000c3947 */ /* 0x000fea0003800000 */
[----:B------:R-:W1:Y:S02]  /*26f0*/  LDG.E.U8 R67, desc[UR36][R2.64+0x1] ;  /* 0x0000012402437981 */ /* 0x000e64000c1e1100 */
[----:B-1----:R-:W-:-:S05]  /*2700*/  PRMT R11, R67, 0x8880, RZ ;  /* 0x00008880430b7816 */ /* 0x002fca00000000ff */
[----:B------:R-:W-:-:S07]  /*2710*/  IMAD R0, R11, R58, RZ ;  /* 0x0000003a0b007224 */ /* 0x000fce00078e02ff */
.L_x_42:
[----:B------:R-:W-:Y:S05]  /*2720*/  BSYNC B1 ;  /* 0x0000000000017941 */ /* 0x000fea0003800000 */
.L_x_41:
[----:B------:R-:W-:Y:S01]  /*2730*/  @!P3 IMAD R25, R25, R57, R0 ;  /* 0x000000391919b224 */ /* 0x000fe200078e0200 */
[----:B------:R-:W-:Y:S04]  /*2740*/  BSSY B1, `(.L_x_43) ;  /* 0x0000006000017945 */ /* 0x000fe80003800000 */
[----:B------:R2:W-:Y:S01]  /*2750*/  @!P3 STG.E.U8 desc[UR36][R6.64+0x1], R25 ;  /* 0x000001190600b986 */ /* 0x0005e2000c101124 */
[----:B------:R-:W-:Y:S05]  /*2760*/  @P1 BRA `(.L_x_44) ;  /* 0x00000000000c1947 */ /* 0x000fea0003800000 */
[----:B------:R-:W1:Y:S02]  /*2770*/  LDG.E.U8 R67, desc[UR36][R8.64] ;  /* 0x0000002408437981 */ /* 0x000e64000c1e1100 */
[----:B-1----:R-:W-:-:S05]  /*2780*/  PRMT R11, R67, 0x8880, RZ ;  /* 0x00008880430b7816 */ /* 0x002fca00000000ff */
[----:B------:R-:W-:-:S07]  /*2790*/  IMAD R0, R11, R58, RZ ;  /* 0x0000003a0b007224 */ /* 0x000fce00078e02ff */
.L_x_44:
[----:B------:R-:W-:Y:S05]  /*27a0*/  BSYNC B1 ;  /* 0x0000000000017941 */ /* 0x000fea0003800000 */
.L_x_43:
[----:B------:R-:W-:Y:S01]  /*27b0*/  ISETP.LT.OR P0, PT, R14, 0x9, !P0 ;  /* 0x000000090e00780c */ /* 0x000fe20004701670 */
[----:B-1----:R-:W-:Y:S01]  /*27c0*/  @!P1 IMAD R11, R26, R57, R0 ;  /* 0x000000391a0b9224 */ /* 0x002fe200078e0200 */
[C---:B------:R-:W-:Y:S01]  /*27d0*/  ISETP.GE.AND P3, PT, R19.reuse, 0x9, PT ;  /* 0x000000091300780c */ /* 0x040fe20003f66270 */
[----:B------:R-:W-:Y:S01]  /*27e0*/  BSSY B1, `(.L_x_45) ;  /* 0x000000a000017945 */ /* 0x000fe20003800000 */
[----:B------:R-:W-:Y:S02]  /*27f0*/  ISETP.GE.AND P2, PT, R19, 0xa, PT ;  /* 0x0000000a1300780c */ /* 0x000fe40003f46270 */
[----:B------:R1:W-:Y:S01]  /*2800*/  @!P1 STG.E.U8 desc[UR36][R4.64], R11 ;  /* 0x0000000b04009986 */ /* 0x0003e2000c101124 */
[C---:B------:R-:W-:Y:S02]  /*2810*/  ISETP.LT.OR P4, PT, R14.reuse, 0x1, !P3 ;  /* 0x000000010e00780c */ /* 0x040fe40005f81670 */
[C---:B------:R-:W-:Y:S02]  /*2820*/  ISETP.LT.OR P1, PT, R14.reuse, 0x1, !P2 ;  /* 0x000000010e00780c */ /* 0x040fe40005721670 */
[----:B------:R-:W-:-:S02]  /*2830*/  ISETP.LT.OR P3, PT, R14, 0x9, !P3 ;  /* 0x000000090e00780c */ /* 0x000fc40005f61670 */
[----:B------:R-:W-:Y:S11]  /*2840*/  @P0 BRA `(.L_x_46) ;  /* 0x00000000000c0947 */ /* 0x000ff60003800000 */
[----:B------:R-:W1:Y:S02]  /*2850*/  LDG.E.U8 R67, desc[UR36][R8.64+0x1] ;  /* 0x0000012408437981 */ /* 0x000e64000c1e1100 */
[----:B-1----:R-:W-:-:S05]  /*2860*/  PRMT R11, R67, 0x8880, RZ ;  /* 0x00008880430b7816 */ /* 0x002fca00000000ff */
[----:B------:R-:W-:-:S07]  /*2870*/  IMAD R0, R11, R58, RZ ;  /* 0x0000003a0b007224 */ /* 0x000fce00078e02ff */
.L_x_46:
[----:B------:R-:W-:Y:S05]  /*2880*/  BSYNC B1 ;  /* 0x0000000000017941 */ /* 0x000fea0003800000 */
.L_x_45:
[----:B------:R-:W-:Y:S01]  /*2890*/  @!P0 IMAD R27, R27, R57, R0 ;  /* 0x000000391b1b8224 */ /* 0x000fe200078e0200 */
[----:B------:R-:W-:Y:S04]  /*28a0*/  BSSY B1, `(.L_x_47) ;  /* 0x0000006000017945 */ /* 0x000fe80003800000 */
[----:B------:R3:W-:Y:S01]  /*28b0*/  @!P0 STG.E.U8 desc[UR36][R4.64+0x1], R27 ;  /* 0x0000011b04008986 */ /* 0x0007e2000c101124 */
[----:B------:R-:W-:Y:S05]  /*28c0*/  @P4 BRA `(.L_x_48) ;  /* 0x00000000000c4947 */ /* 0x000fea0003800000 */
[----:B------:R-:W1:Y:S02]  /*28d0*/  LDG.E.U8 R67, desc[UR36][R2.64+0x8] ;  /* 0x0000082402437981 */ /* 0x000e64000c1e1100 */
[----:B-1----:R-:W-:-:S05]  /*28e0*/  PRMT R11, R67, 0x8880, RZ ;  /* 0x00008880430b7816 */ /* 0x002fca00000000ff */
[----:B------:R-:W-:-:S07]  /*28f0*/  IMAD R0, R11, R58, RZ ;  /* 0x0000003a0b007224 */ /* 0x000fce00078e02ff */
.L_x_48:
[----:B------:R-:W-:Y:S05]  /*2900*/  BSYNC B1 ;  /* 0x0000000000017941 */ /* 0x000fea0003800000 */
.L_x_47:
[----:B-1----:R-:W-:Y:S01]  /*2910*/  @!P4 IMAD R11, R28, R57, R0 ;  /* 0x000000391c0bc224 */ /* 0x002fe200078e0200 */
[----:B------:R-:W-:Y:S04]  /*2920*/  BSSY B1, `(.L_x_49) ;  /* 0x0000006000017945 */ /* 0x000fe80003800000 */
[----:B------:R1:W-:Y:S01]  /*2930*/  @!P4 STG.E.U8 desc[UR36][R6.64+0x8], R11 ;  /* 0x0000080b0600c986 */ /* 0x0003e2000c101124 */
[----:B------:R-:W-:Y:S05]  /*2940*/  @P1 BRA `(.L_x_50) ;  /* 0x00000000000c1947 */ /* 0x000fea0003800000 */
[----:B------:R-:W1:Y:S02]  /*2950*/  LDG.E.U8 R67, desc[UR36][R2.64+0x9] ;  /* 0x0000092402437981 */ /* 0x000e64000c1e1100 */
[----:B-1----:R-:W-:-:S05]  /*2960*/  PRMT R11, R67, 0x8880, RZ ;  /* 0x00008880430b7816 */ /* 0x002fca00000000ff */
[----:B------:R-:W-:-:S07]  /*2970*/  IMAD R0, R11, R58, RZ ;  /* 0x0000003a0b007224 */ /* 0x000fce00078e02ff */
.L_x_50:
[----:B------:R-:W-:Y:S05]  /*2980*/  BSYNC B1 ;  /* 0x0000000000017941 */ /* 0x000fea0003800000 */
.L_x_49:
[----:B------:R-:W-:Y:S01]  /*2990*/  @!P1 IMAD R29, R29, R57, R0 ;  /* 0x000000391d1d9224 */ /* 0x000fe200078e0200 */
[----:B------:R-:W-:Y:S04]  /*29a0*/  BSSY B1, `(.L_x_51) ;  /* 0x0000006000017945 */ /* 0x000fe80003800000 */
[----:B------:R4:W-:Y:S01]  /*29b0*/  @!P1 STG.E.U8 desc[UR36][R6.64+0x9], R29 ;  /* 0x0000091d06009986 */ /* 0x0009e2000c101124 */
[----:B------:R-:W-:Y:S05]  /*29c0*/  @P3 BRA `(.L_x_52) ;  /* 0x00000000000c3947 */ /* 0x000fea0003800000 */
[----:B------:R-:W1:Y:S02]  /*29d0*/  LDG.E.U8 R67, desc[UR36][R8.64+0x8] ;  /* 0x0000082408437981 */ /* 0x000e64000c1e1100 */
[----:B-1----:R-:W-:-:S05]  /*29e0*/  PRMT R11, R67, 0x8880, RZ ;  /* 0x00008880430b7816 */ /* 0x002fca00000000ff */
[----:B------:R-:W-:-:S07]  /*29f0*/  IMAD R0, R11, R58, RZ ;  /* 0x0000003a0b007224 */ /* 0x000fce00078e02ff */
.L_x_52:
[----:B------:R-:W-:Y:S05]  /*2a00*/  BSYNC B1 ;  /* 0x0000000000017941 */ /* 0x000fea0003800000 */
.L_x_51:
        /* <DEDUP_REMOVED lines=13> */
.L_x_54:
[----:B------:R-:W-:Y:S05]  /*2ae0*/  BSYNC B1 ;  /* 0x0000000000017941 */ /* 0x000fea0003800000 */
.L_x_53:
[----:B------:R-:W-:Y:S01]  /*2af0*/  @!P2 IMAD R31, R31, R57, R0 ;  /* 0x000000391f1fa224 */ /* 0x000fe200078e0200 */
[----:B------:R-:W-:Y:S04]  /*2b00*/  BSSY B1, `(.L_x_55) ;  /* 0x0000006000017945 */ /* 0x000fe80003800000 */
[----:B------:R0:W-:Y:S01]  /*2b10*/  @!P2 STG.E.U8 desc[UR36][R4.64+0x9], R31 ;  /* 0x0000091f0400a986 */ /* 0x0001e2000c101124 */
[----:B------:R-:W-:Y:S05]  /*2b20*/  @P4 BRA `(.L_x_56) ;  /* 0x00000000000c4947 */ /* 0x000fea0003800000 */
[----:B------:R-:W1:Y:S02]  /*2b30*/  LDG.E.U8 R67, desc[UR36][R2.64+0x10] ;  /* 0x0000102402437981 */ /* 0x000e64000c1e1100 */
[----:B-1----:R-:W-:-:S05]  /*2b40*/  PRMT R11, R67, 0x8880, RZ ;  /* 0x00008880430b7816 */ /* 0x002fca00000000ff */
[----:B------:R-:W-:-:S07]  /*2b50*/  IMAD R0, R11, R58, RZ ;  /* 0x0000003a0b007224 */ /* 0x000fce00078e02ff */
.L_x_56:
[----:B------:R-:W-:Y:S05]  /*2b60*/  BSYNC B1 ;  /* 0x0000000000017941 */ /* 0x000fea0003800000 */
.L_x_55:
[----:B-1----:R-:W-:Y:S01]  /*2b70*/  @!P4 IMAD R11, R32, R57, R0 ;  /* 0x00000039200bc224 */ /* 0x002fe200078e0200 */
[----:B------:R-:W-:Y:S04]  /*2b80*/  BSSY B1, `(.L_x_57) ;  /* 0x0000006000017945 */ /* 0x000fe80003800000 */
[----:B------:R1:W-:Y:S01]  /*2b90*/  @!P4 STG.E.U8 desc[UR36][R6.64+0x10], R11 ;  /* 0x0000100b0600c986 */ /* 0x0003e2000c101124 */
[----:B------:R-:W-:Y:S05]  /*2ba0*/  @P3 BRA `(.L_x_58) ;  /* 0x00000000000c3947 */ /* 0x000fea0003800000 */
[----:B------:R-:W1:Y:S02]  /*2bb0*/  LDG.E.U8 R67, desc[UR36][R2.64+0x11] ;  /* 0x0000112402437981 */ /* 0x000e64000c1e1100 */
[----:B-1----:R-:W-:-:S05]  /*2bc0*/  PRMT R11, R67, 0x8880, RZ ;  /* 0x00008880430b7816 */ /* 0x002fca00000000ff */
[----:B------:R-:W-:-:S07]  /*2bd0*/  IMAD R0, R11, R58, RZ ;  /* 0x0000003a0b007224 */ /* 0x000fce00078e02ff */
.L_x_58:
[----:B------:R-:W-:Y:S05]  /*2be0*/  BSYNC B1 ;  /* 0x0000000000017941 */ /* 0x000fea0003800000 */
.L_x_57:
[----:B------:R-:W-:Y:S01]  /*2bf0*/  @!P3 IMAD R33, R33, R57, R0 ;  /* 0x000000392121b224 */ /* 0x000fe200078e0200 */
[----:B------:R-:W-:Y:S04]  /*2c00*/  BSSY B1, `(.L_x_59) ;  /* 0x0000006000017945 */ /* 0x000fe80003800000 */
[----:B------:R0:W-:Y:S01]  /*2c10*/  @!P3 STG.E.U8 desc[UR36][R6.64+0x11], R33 ;  /* 0x000011210600b986 */ /* 0x0001e2000c101124 */
[----:B------:R-:W-:Y:S05]  /*2c20*/  @P1 BRA `(.L_x_60) ;  /* 0x00000000000c1947 */ /* 0x000fea0003800000 */
[----:B------:R-:W1:Y:S02]  /*2c30*/  LDG.E.U8 R67, desc[UR36][R8.64+0x10] ;  /* 0x0000102408437981 */ /* 0x000e64000c1e1100 */
[----:B-1----:R-:W-:-:S05]  /*2c40*/  PRMT R11, R67, 0x8880, RZ ;  /* 0x00008880430b7816 */ /* 0x002fca00000000ff */
[----:B------:R-:W-:-:S07]  /*2c50*/  IMAD R0, R11, R58, RZ ;  /* 0x0000003a0b007224 */ /* 0x000fce00078e02ff */
.L_x_60:
[----:B------:R-:W-:Y:S05]  /*2c60*/  BSYNC B1 ;  /* 0x0000000000017941 */ /* 0x000fea0003800000 */
.L_x_59:
        /* <DEDUP_REMOVED lines=13> */
.L_x_62:
[----:B------:R-:W-:Y:S05]  /*2d40*/  BSYNC B1 ;  /* 0x0000000000017941 */ /* 0x000fea0003800000 */
.L_x_61:
[----:B------:R-:W-:Y:S01]  /*2d50*/  @!P0 IMAD R35, R35, R57, R0 ;  /* 0x0000003923238224 */ /* 0x000fe200078e0200 */
[----:B------:R-:W-:Y:S04]  /*2d60*/  BSSY B1, `(.L_x_63) ;  /* 0x0000006000017945 */ /* 0x000fe80003800000 */
[----:B------:R0:W-:Y:S01]  /*2d70*/  @!P0 STG.E.U8 desc[UR36][R4.64+0x11], R35 ;  /* 0x0000112304008986 */ /* 0x0001e2000c101124 */
[----:B------:R-:W-:Y:S05]  /*2d80*/  @P4 BRA `(.L_x_64) ;  /* 0x00000000000c4947 */ /* 0x000fea0003800000 */
[----:B------:R-:W1:Y:S02]  /*2d90*/  LDG.E.U8 R67, desc[UR36][R2.64+0x18] ;  /* 0x0000182402437981 */ /* 0x000e64000c1e1100 */
[----:B-1----:R-:W-:-:S05]  /*2da0*/  PRMT R11, R67, 0x8880, RZ ;  /* 0x00008880430b7816 */ /* 0x002fca00000000ff */
[----:B------:R-:W-:-:S07]  /*2db0*/  IMAD R0, R11, R58, RZ ;  /* 0x0000003a0b007224 */ /* 0x000fce00078e02ff */
.L_x_64:
[----:B------:R-:W-:Y:S05]  /*2dc0*/  BSYNC B1 ;  /* 0x0000000000017941 */ /* 0x000fea0003800000 */
.L_x_63:
[----:B-1----:R-:W-:Y:S01]  /*2dd0*/  @!P4 IMAD R11, R36, R57, R0 ;  /* 0x00000039240bc224 */ /* 0x002fe200078e0200 */
[----:B------:R-:W-:Y:S04]  /*2de0*/  BSSY B1, `(.L_x_65) ;  /* 0x0000006000017945 */ /* 0x000fe80003800000 */
[----:B------:R1:W-:Y:S01]  /*2df0*/  @!P4 STG.E.U8 desc[UR36][R6.64+0x18], R11 ;  /* 0x0000180b0600c986 */ /* 0x0003e2000c101124 */
[----:B------:R-:W-:Y:S05]  /*2e00*/  @P1 BRA `(.L_x_66) ;  /* 0x00000000000c1947 */ /* 0x000fea0003800000 */
[----:B------:R-:W1:Y:S02]  /*2e10*/  LDG.E.U8 R67, desc[UR36][R2.64+0x19] ;  /* 0x0000192402437981 */ /* 0x000e64000c1e1100 */
[----:B-1----:R-:W-:-:S05]  /*2e20*/  PRMT R11, R67, 0x8880, RZ ;  /* 0x00008880430b7816 */ /* 0x002fca00000000ff */
[----:B------:R-:W-:-:S07]  /*2e30*/  IMAD R0, R11, R58, RZ ;  /* 0x0000003a0b007224 */ /* 0x000fce00078e02ff */
.L_x_66:
[----:B------:R-:W-:Y:S05]  /*2e40*/  BSYNC B1 ;  /* 0x0000000000017941 */ /* 0x000fea0003800000 */
.L_x_65:
[----:B------:R-:W-:Y:S01]  /*2e50*/  @!P1 IMAD R37, R37, R57, R0 ;  /* 0x0000003925259224 */ /* 0x000fe200078e0200 */
[----:B------:R-:W-:Y:S04]  /*2e60*/  BSSY B1, `(.L_x_67) ;  /* 0x0000006000017945 */ /* 0x000fe80003800000 */
[----:B------:R0:W-:Y:S01]  /*2e70*/  @!P1 STG.E.U8 desc[UR36][R6.64+0x19], R37 ;  /* 0x0000192506009986 */ /* 0x0001e2000c101124 */
[----:B------:R-:W-:Y:S05]  /*2e80*/  @P3 BRA `(.L_x_68) ;  /* 0x00000000000c3947 */ /* 0x000fea0003800000 */
[----:B------:R-:W1:Y:S02]  /*2e90*/  LDG.E.U8 R67, desc[UR36][R8.64+0x18] ;  /* 0x0000182408437981 */ /* 0x000e64000c1e1100 */
[----:B-1----:R-:W-:-:S05]  /*2ea0*/  PRMT R11, R67, 0x8880, RZ ;  /* 0x00008880430b7816 */ /* 0x002fca00000000ff */
[----:B------:R-:W-:-:S07]  /*2eb0*/  IMAD R0, R11, R58, RZ ;  /* 0x0000003a0b007224 */ /* 0x000fce00078e02ff */
.L_x_68:
[----:B------:R-:W-:Y:S05]  /*2ec0*/  BSYNC B1 ;  /* 0x0000000000017941 */ /* 0x000fea0003800000 */
.L_x_67:
        /* <DEDUP_REMOVED lines=13> */
.L_x_70:
[----:B------:R-:W-:Y:S05]  /*2fa0*/  BSYNC B1 ;  /* 0x0000000000017941 */ /* 0x000fea0003800000 */
.L_x_69:
[----:B------:R-:W-:Y:S01]  /*2fb0*/  @!P2 IMAD R39, R39, R57, R0 ;  /* 0x000000392727a224 */ /* 0x000fe200078e0200 */
[----:B------:R-:W-:Y:S04]  /*2fc0*/  BSSY B1, `(.L_x_71) ;  /* 0x0000006000017945 */ /* 0x000fe80003800000 */
[----:B------:R0:W-:Y:S01]  /*2fd0*/  @!P2 STG.E.U8 desc[UR36][R4.64+0x19], R39 ;  /* 0x000019270400a986 */ /* 0x0001e2000c101124 */
[----:B------:R-:W-:Y:S05]  /*2fe0*/  @P4 BRA `(.L_x_72) ;  /* 0x00000000000c4947 */ /* 0x000fea0003800000 */
[----:B------:R-:W1:Y:S02]  /*2ff0*/  LDG.E.U8 R67, desc[UR36][R2.64+0x20] ;  /* 0x0000202402437981 */ /* 0x000e64000c1e1100 */
[----:B-1----:R-:W-:-:S05]  /*3000*/  PRMT R11, R67, 0x8880, RZ ;  /* 0x00008880430b7816 */ /* 0x002fca00000000ff */
[----:B------:R-:W-:-:S07]  /*3010*/  IMAD R0, R11, R58, RZ ;  /* 0x0000003a0b007224 */ /* 0x000fce00078e02ff */
.L_x_72:
[----:B------:R-:W-:Y:S05]  /*3020*/  BSYNC B1 ;  /* 0x0000000000017941 */ /* 0x000fea0003800000 */
.L_x_71:
[----:B-1----:R-:W-:Y:S01]  /*3030*/  @!P4 IMAD R11, R40, R57, R0 ;  /* 0x00000039280bc224 */ /* 0x002fe200078e0200 */
[----:B------:R-:W-:Y:S04]  /*3040*/  BSSY B1, `(.L_x_73) ;  /* 0x0000006000017945 */ /* 0x000fe80003800000 */
[----:B------:R1:W-:Y:S01]  /*3050*/  @!P4 STG.E.U8 desc[UR36][R6.64+0x20], R11 ;  /* 0x0000200b0600c986 */ /* 0x0003e2000c101124 */
[----:B------:R-:W-:Y:S05]  /*3060*/  @P3 BRA `(.L_x_74) ;  /* 0x00000000000c3947 */ /* 0x000fea0003800000 */
[----:B------:R-:W1:Y:S02]  /*3070*/  LDG.E.U8 R67, desc[UR36][R2.64+0x21] ;  /* 0x0000212402437981 */ /* 0x000e64000c1e1100 */
[----:B-1----:R-:W-:-:S05]  /*3080*/  PRMT R11, R67, 0x8880, RZ ;  /* 0x00008880430b7816 */ /* 0x002fca00000000ff */
[----:B------:R-:W-:-:S07]  /*3090*/  IMAD R0, R11, R58, RZ ;  /* 0x0000003a0b007224 */ /* 0x000fce00078e02ff */
.L_x_74:
[----:B------:R-:W-:Y:S05]  /*30a0*/  BSYNC B1 ;  /* 0x0000000000017941 */ /* 0x000fea0003800000 */
.L_x_73:
[----:B------:R-:W-:Y:S01]  /*30b0*/  @!P3 IMAD R41, R41, R57, R0 ;  /* 0x000000392929b224 */ /* 0x000fe200078e0200 */
[----:B------:R-:W-:Y:S04]  /*30c0*/  BSSY B1, `(.L_x_75) ;  /* 0x0000006000017945 */ /* 0x000fe80003800000 */
[----:B------:R0:W-:Y:S01]  /*30d0*/  @!P3 STG.E.U8 desc[UR36][R6.64+0x21], R41 ;  /* 0x000021290600b986 */ /* 0x0001e2000c101124 */
[----:B------:R-:W-:Y:S05]  /*30e0*/  @P1 BRA `(.L_x_76) ;  /* 0x00000000000c1947 */ /* 0x000fea0003800000 */
[----:B------:R-:W1:Y:S02]  /*30f0*/  LDG.E.U8 R67, desc[UR36][R8.64+0x20] ;  /* 0x0000202408437981 */ /* 0x000e64000c1e1100 */
[----:B-1----:R-:W-:-:S05]  /*3100*/  PRMT R11, R67, 0x8880, RZ ;  /* 0x00008880430b7816 */ /* 0x002fca00000000ff */
[----:B------:R-:W-:-:S07]  /*3110*/  IMAD R0, R11, R58, RZ ;  /* 0x0000003a0b007224 */ /* 0x000fce00078e02ff */
.L_x_76:
[----:B------:R-:W-:Y:S05]  /*3120*/  BSYNC B1 ;  /* 0x0000000000017941 */ /* 0x000fea0003800000 */
.L_x_75:
        /* <DEDUP_REMOVED lines=13> */
.L_x_78:
[----:B------:R-:W-:Y:S05]  /*3200*/  BSYNC B1 ;  /* 0x0000000000017941 */ /* 0x000fea0003800000 */
.L_x_77:
[----:B------:R-:W-:Y:S01]  /*3210*/  @!P0 IMAD R43, R43, R57, R0 ;  /* 0x000000392b2b8224 */ /* 0x000fe200078e0200 */
[----:B------:R-:W-:Y:S04]  /*3220*/  BSSY B1, `(.L_x_79) ;  /* 0x0000006000017945 */ /* 0x000fe80003800000 */
[----:B------:R0:W-:Y:S01]  /*3230*/  @!P0 STG.E.U8 desc[UR36][R4.64+0x21], R43 ;  /* 0x0000212b04008986 */ /* 0x0001e2000c101124 */
[----:B------:R-:W-:Y:S05]  /*3240*/  @P4 BRA `(.L_x_80) ;  /* 0x00000000000c4947 */ /* 0x000fea0003800000 */
[----:B------:R-:W1:Y:S02]  /*3250*/  LDG.E.U8 R67, desc[UR36][R2.64+0x28] ;  /* 0x0000282402437981 */ /* 0x000e64000c1e1100 */
[----:B-1----:R-:W-:-:S05]  /*3260*/  PRMT R11, R67, 0x8880, RZ ;  /* 0x00008880430b7816 */ /* 0x002fca00000000ff */
[----:B------:R-:W-:-:S07]  /*3270*/  IMAD R0, R11, R58, RZ ;  /* 0x0000003a0b007224 */ /* 0x000fce00078e02ff */
.L_x_80:
[----:B------:R-:W-:Y:S05]  /*3280*/  BSYNC B1 ;  /* 0x0000000000017941 */ /* 0x000fea0003800000 */
.L_x_79:
[----:B-1----:R-:W-:Y:S01]  /*3290*/  @!P4 IMAD R11, R44, R57, R0 ;  /* 0x000000392c0bc224 */ /* 0x002fe200078e0200 */
[----:B------:R-:W-:Y:S04]  /*32a0*/  BSSY B1, `(.L_x_81) ;  /* 0x0000006000017945 */ /* 0x000fe80003800000 */
[----:B------:R1:W-:Y:S01]  /*32b0*/  @!P4 STG.E.U8 desc[UR36][R6.64+0x28], R11 ;  /* 0x0000280b0600c986 */ /* 0x0003e2000c101124 */
[----:B------:R-:W-:Y:S05]  /*32c0*/  @P1 BRA `(.L_x_82) ;  /* 0x00000000000c1947 */ /* 0x000fea0003800000 */
[----:B------:R-:W1:Y:S02]  /*32d0*/  LDG.E.U8 R67, desc[UR36][R2.64+0x29] ;  /* 0x0000292402437981 */ /* 0x000e64000c1e1100 */
[----:B-1----:R-:W-:-:S05]  /*32e0*/  PRMT R11, R67, 0x8880, RZ ;  /* 0x00008880430b7816 */ /* 0x002fca00000000ff */
[----:B------:R-:W-:-:S07]  /*32f0*/  IMAD R0, R11, R58, RZ ;  /* 0x0000003a0b007224 */ /* 0x000fce00078e02ff */
.L_x_82:
[----:B------:R-:W-:Y:S05]  /*3300*/  BSYNC B1 ;  /* 0x0000000000017941 */ /* 0x000fea0003800000 */
.L_x_81:
[----:B------:R-:W-:Y:S01]  /*3310*/  @!P1 IMAD R45, R45, R57, R0 ;  /* 0x000000392d2d9224 */ /* 0x000fe200078e0200 */
[----:B------:R-:W-:Y:S04]  /*3320*/  BSSY B1, `(.L_x_83) ;  /* 0x0000006000017945 */ /* 0x000fe80003800000 */
[----:B------:R0:W-:Y:S01]  /*3330*/  @!P1 STG.E.U8 desc[UR36][R6.64+0x29], R45 ;  /* 0x0000292d06009986 */ /* 0x0001e2000c101124 */
[----:B------:R-:W-:Y:S05]  /*3340*/  @P3 BRA `(.L_x_84) ;  /* 0x00000000000c3947 */ /* 0x000fea0003800000 */
[----:B------:R-:W1:Y:S02]  /*3350*/  LDG.E.U8 R67, desc[UR36][R8.64+0x28] ;  /* 0x0000282408437981 */ /* 0x000e64000c1e1100 */
[----:B-1----:R-:W-:-:S05]  /*3360*/  PRMT R11, R67, 0x8880, RZ ;  /* 0x00008880430b7816 */ /* 0x002fca00000000ff */
[----:B------:R-:W-:-:S07]  /*3370*/  IMAD R0, R11, R58, RZ ;  /* 0x0000003a0b007224 */ /* 0x000fce00078e02ff */
.L_x_84:
[----:B------:R-:W-:Y:S05]  /*3380*/  BSYNC B1 ;  /* 0x0000000000017941 */ /* 0x000fea0003800000 */
.L_x_83:
        /* <DEDUP_REMOVED lines=13> */
.L_x_86:
[----:B------:R-:W-:Y:S05]  /*3460*/  BSYNC B1 ;  /* 0x0000000000017941 */ /* 0x000fea0003800000 */
.L_x_85:
[----:B------:R-:W-:Y:S01]  /*3470*/  @!P2 IMAD R47, R47, R57, R0 ;  /* 0x000000392f2fa224 */ /* 0x000fe200078e0200 */
[----:B------:R-:W-:Y:S04]  /*3480*/  BSSY B1, `(.L_x_87) ;  /* 0x0000006000017945 */ /* 0x000fe80003800000 */
[----:B------:R0:W-:Y:S01]  /*3490*/  @!P2 STG.E.U8 desc[UR36][R4.64+0x29], R47 ;  /* 0x0000292f0400a986 */ /* 0x0001e2000c101124 */
[----:B------:R-:W-:Y:S05]  /*34a0*/  @P4 BRA `(.L_x_88) ;  /* 0x00000000000c4947 */ /* 0x000fea0003800000 */
[----:B------:R-:W1:Y:S02]  /*34b0*/  LDG.E.U8 R67, desc[UR36][R2.64+0x30] ;  /* 0x0000302402437981 */ /* 0x000e64000c1e1100 */
[----:B-1----:R-:W-:-:S05]  /*34c0*/  PRMT R11, R67, 0x8880, RZ ;  /* 0x00008880430b7816 */ /* 0x002fca00000000ff */
[----:B------:R-:W-:-:S07]  /*34d0*/  IMAD R0, R11, R58, RZ ;  /* 0x0000003a0b007224 */ /* 0x000fce00078e02ff */
.L_x_88:
[----:B------:R-:W-:Y:S05]  /*34e0*/  BSYNC B1 ;  /* 0x0000000000017941 */ /* 0x000fea0003800000 */
.L_x_87:
[----:B-1----:R-:W-:Y:S01]  /*34f0*/  @!P4 IMAD R11, R48, R57, R0 ;  /* 0x00000039300bc224 */ /* 0x002fe200078e0200 */
[----:B------:R-:W-:Y:S04]  /*3500*/  BSSY B1, `(.L_x_89) ;  /* 0x0000006000017945 */ /* 0x000fe80003800000 */
[----:B------:R1:W-:Y:S01]  /*3510*/  @!P4 STG.E.U8 desc[UR36][R6.64+0x30], R11 ;  /* 0x0000300b0600c986 */ /* 0x0003e2000c101124 */
[----:B------:R-:W-:Y:S05]  /*3520*/  @P3 BRA `(.L_x_90) ;  /* 0x00000000000c3947 */ /* 0x000fea0003800000 */
[----:B------:R-:W1:Y:S02]  /*3530*/  LDG.E.U8 R67, desc[UR36][R2.64+0x31] ;  /* 0x0000312402437981 */ /* 0x000e64000c1e1100 */
[----:B-1----:R-:W-:-:S05]  /*3540*/  PRMT R11, R67, 0x8880, RZ ;  /* 0x00008880430b7816 */ /* 0x002fca00000000ff */
[----:B------:R-:W-:-:S07]  /*3550*/  IMAD R0, R11, R58, RZ ;  /* 0x0000003a0b007224 */ /* 0x000fce00078e02ff */
.L_x_90:
[----:B------:R-:W-:Y:S05]  /*3560*/  BSYNC B1 ;  /* 0x0000000000017941 */ /* 0x000fea0003800000 */
.L_x_89:
[----:B------:R-:W-:Y:S01]  /*3570*/  @!P3 IMAD R49, R49, R57, R0 ;  /* 0x000000393131b224 */ /* 0x000fe200078e0200 */
[----:B------:R-:W-:Y:S04]  /*3580*/  BSSY B1, `(.L_x_91) ;  /* 0x0000006000017945 */ /* 0x000fe80003800000 */
[----:B------:R0:W-:Y:S01]  /*3590*/  @!P3 STG.E.U8 desc[UR36][R6.64+0x31], R49 ;  /* 0x000031310600b986 */ /* 0x0001e2000c101124 */
[----:B------:R-:W-:Y:S05]  /*35a0*/  @P1 BRA `(.L_x_92) ;  /* 0x00000000000c1947 */ /* 0x000fea0003800000 */
[----:B------:R-:W1:Y:S02]  /*35b0*/  LDG.E.U8 R67, desc[UR36][R8.64+0x30] ;  /* 0x0000302408437981 */ /* 0x000e64000c1e1100 */
[----:B-1----:R-:W-:-:S05]  /*35c0*/  PRMT R11, R67, 0x8880, RZ ;  /* 0x00008880430b7816 */ /* 0x002fca00000000ff */
[----:B------:R-:W-:-:S07]  /*35d0*/  IMAD R0, R11, R58, RZ ;  /* 0x0000003a0b007224 */ /* 0x000fce00078e02ff */
.L_x_92:
[----:B------:R-:W-:Y:S05]  /*35e0*/  BSYNC B1 ;  /* 0x0000000000017941 */ /* 0x000fea0003800000 */
.L_x_91:
        /* <DEDUP_REMOVED lines=13> */
.L_x_94:
[----:B------:R-:W-:Y:S05]  /*36c0*/  BSYNC B1 ;  /* 0x0000000000017941 */ /* 0x000fea0003800000 */
.L_x_93:
[----:B------:R-:W-:Y:S01]  /*36d0*/  @!P0 IMAD R51, R51, R57, R0 ;  /* 0x0000003933338224 */ /* 0x000fe200078e0200 */
[----:B------:R-:W-:Y:S04]  /*36e0*/  BSSY B1, `(.L_x_95) ;  /* 0x0000006000017945 */ /* 0x000fe80003800000 */
[----:B------:R0:W-:Y:S01]  /*36f0*/  @!P0 STG.E.U8 desc[UR36][R4.64+0x31], R51 ;  /* 0x0000313304008986 */ /* 0x0001e2000c101124 */
[----:B------:R-:W-:Y:S05]  /*3700*/  @P4 BRA `(.L_x_96) ;  /* 0x00000000000c4947 */ /* 0x000fea0003800000 */
[----:B------:R-:W1:Y:S02]  /*3710*/  LDG.E.U8 R67, desc[UR36][R2.64+0x38] ;  /* 0x0000382402437981 */ /* 0x000e64000c1e1100 */
[----:B-1----:R-:W-:-:S05]  /*3720*/  PRMT R11, R67, 0x8880, RZ ;  /* 0x00008880430b7816 */ /* 0x002fca00000000ff */
[----:B------:R-:W-:-:S07]  /*3730*/  IMAD R0, R11, R58, RZ ;  /* 0x0000003a0b007224 */ /* 0x000fce00078e02ff */
.L_x_96:
[----:B------:R-:W-:Y:S05]  /*3740*/  BSYNC B1 ;  /* 0x0000000000017941 */ /* 0x000fea0003800000 */
.L_x_95:
[----:B-1----:R-:W-:Y:S01]  /*3750*/  @!P4 IMAD R11, R52, R57, R0 ;  /* 0x00000039340bc224 */ /* 0x002fe200078e0200 */
[----:B------:R-:W-:Y:S04]  /*3760*/  BSSY B1, `(.L_x_97) ;  /* 0x0000006000017945 */ /* 0x000fe80003800000 */
[----:B------:R1:W-:Y:S01]  /*3770*/  @!P4 STG.E.U8 desc[UR36][R6.64+0x38], R11 ;  /* 0x0000380b0600c986 */ /* 0x0003e2000c101124 */
[----:B------:R-:W-:Y:S05]  /*3780*/  @P1 BRA `(.L_x_98) ;  /* 0x00000000000c1947 */ /* 0x000fea0003800000 */
[----:B------:R-:W1:Y:S02]  /*3790*/  LDG.E.U8 R67, desc[UR36][R2.64+0x39] ;  /* 0x0000392402437981 */ /* 0x000e64000c1e1100 */
[----:B-1----:R-:W-:-:S05]  /*37a0*/  PRMT R11, R67, 0x8880, RZ ;  /* 0x00008880430b7816 */ /* 0x002fca00000000ff */
[----:B------:R-:W-:-:S07]  /*37b0*/  IMAD R0, R11, R58, RZ ;  /* 0x0000003a0b007224 */ /* 0x000fce00078e02ff */
.L_x_98:
[----:B------:R-:W-:Y:S05]  /*37c0*/  BSYNC B1 ;  /* 0x0000000000017941 */ /* 0x000fea0003800000 */
.L_x_97:
[----:B------:R-:W-:Y:S01]  /*37d0*/  @!P1 IMAD R53, R53, R57, R0 ;  /* 0x0000003935359224 */ /* 0x000fe200078e0200 */
[----:B------:R-:W-:Y:S04]  /*37e0*/  BSSY B1, `(.L_x_99) ;  /* 0x0000006000017945 */ /* 0x000fe80003800000 */
[----:B------:R0:W-:Y:S01]  /*37f0*/  @!P1 STG.E.U8 desc[UR36][R6.64+0x39], R53 ;  /* 0x0000393506009986 */ /* 0x0001e2000c101124 */
[----:B------:R-:W-:Y:S05]  /*3800*/  @P3 BRA `(.L_x_100) ;  /* 0x00000000000c3947 */ /* 0x000fea0003800000 */
[----:B------:R-:W0:Y:S02]  /*3810*/  LDG.E.U8 R67, desc[UR36][R8.64+0x38] ;  /* 0x0000382408437981 */ /* 0x000e24000c1e1100 */
[----:B0-----:R-:W-:-:S05]  /*3820*/  PRMT R3, R67, 0x8880, RZ ;  /* 0x0000888043037816 */ /* 0x001fca00000000ff */
[----:B------:R-:W-:-:S07]  /*3830*/  IMAD R0, R3, R58, RZ ;  /* 0x0000003a03007224 */ /* 0x000fce00078e02ff */
.L_x_100:
[----:B------:R-:W-:Y:S05]  /*3840*/  BSYNC B1 ;  /* 0x0000000000017941 */ /* 0x000fea0003800000 */
.L_x_99:
[----:B0-----:R-:W-:Y:S01]  /*3850*/  @!P3 IMAD R3, R54, R57, R0 ;  /* 0x000000393603b224 */ /* 0x001fe200078e0200 */
[----:B------:R-:W-:Y:S01]  /*3860*/  ISETP.LT.OR P2, PT, R14, 0x9, !P2 ;  /* 0x000000090e00780c */ /* 0x000fe20005741670 */
[----:B------:R-:W-:Y:S03]  /*3870*/  BSSY B1, `(.L_x_101) ;  /* 0x0000006000017945 */ /* 0x000fe60003800000 */
[----:B------:R0:W-:Y:S09]  /*3880*/  @!P3 STG.E.U8 desc[UR36][R4.64+0x38], R3 ;  /* 0x000038030400b986 */ /* 0x0001f2000c101124 */
[----:B------:R-:W-:Y:S05]  /*3890*/  @P2 BRA `(.L_x_102) ;  /* 0x00000000000c2947 */ /* 0x000fea0003800000 */
[----:B------:R-:W0:Y:S02]  /*38a0*/  LDG.E.U8 R67, desc[UR36][R8.64+0x39] ;  /* 0x0000392408437981 */ /* 0x000e24000c1e1100 */
[----:B0-----:R-:W-:-:S05]  /*38b0*/  PRMT R3, R67, 0x8880, RZ ;  /* 0x0000888043037816 */ /* 0x001fca00000000ff */
[----:B------:R-:W-:-:S07]  /*38c0*/  IMAD R0, R3, R58, RZ ;  /* 0x0000003a03007224 */ /* 0x000fce00078e02ff */
.L_x_102:
[----:B------:R-:W-:Y:S05]  /*38d0*/  BSYNC B1 ;  /* 0x0000000000017941 */ /* 0x000fea0003800000 */
.L_x_101:
[----:B------:R-:W-:Y:S01]  /*38e0*/  IMAD R55, R55, R57, R0 ;  /* 0x0000003937377224 */ /* 0x000fe200078e0200 */
[----:B------:R-:W-:Y:S06]  /*38f0*/  @P2 BRA `(.L_x_103) ;  /* 0x0000000400c82947 */ /* 0x000fec0003800000 */
[----:B------:R0:W-:Y:S01]  /*3900*/  STG.E.U8 desc[UR36][R4.64+0x39], R55 ;  /* 0x0000393704007986 */ /* 0x0001e2000c101124 */
[----:B------:R-:W-:Y:S05]  /*3910*/  BRA `(.L_x_103) ;  /* 0x0000000400c07947 */ /* 0x000fea0003800000 */
.L_x_38:
[C---:B------:R-:W-:Y:S02]  /*3920*/  ISETP.GE.AND P0, PT, R19.reuse, 0x2, PT ;  /* 0x000000021300780c */ /* 0x040fe40003f06270 */
[----:B------:R-:W-:Y:S02]  /*3930*/  ISETP.GE.AND P2, PT, R19, 0x1, PT ;  /* 0x000000011300780c */ /* 0x000fe40003f46270 */
[C---:B------:R-:W-:Y:S02]  /*3940*/  ISETP.LT.OR P3, PT, R14.reuse, 0x1, !P0 ;  /* 0x000000010e00780c */ /* 0x040fe40004761670 */
[C---:B------:R-:W-:Y:S02]  /*3950*/  ISETP.LT.OR P1, PT, R14.reuse, 0x1, !P2 ;  /* 0x000000010e00780c */ /* 0x040fe40005721670 */
[C---:B------:R-:W-:Y:S02]  /*3960*/  ISETP.LT.OR P2, PT, R14.reuse, 0x9, !P2 ;  /* 0x000000090e00780c */ /* 0x040fe40005741670 */
[----:B------:R-:W-:-:S07]  /*3970*/  ISETP.LT.OR P0, PT, R14, 0x9, !P0 ;  /* 0x000000090e00780c */ /* 0x000fce0004701670 */
[-C--:B------:R-:W-:Y:S02]  /*3980*/  @!P3 IMAD R25, R25, R57.reuse, RZ ;  /* 0x000000391919b224 */ /* 0x080fe400078e02ff */
[-C--:B------:R-:W-:Y:S02]  /*3990*/  @!P1 IMAD R3, R24, R57.reuse, RZ ;  /* 0x0000003918039224 */ /* 0x080fe400078e02ff */
[-C--:B------:R-:W-:Y:S01]  /*39a0*/  @!P2 IMAD R9, R26, R57.reuse, RZ ;  /* 0x000000391a09a224 */ /* 0x080fe200078e02ff */
[----:B------:R-:W-:Y:S01]  /*39b0*/  @!P3 STG.E.U8 desc[UR36][R6.64+0x1], R25 ;  /* 0x000001190600b986 */ /* 0x000fe2000c101124 */
[----:B------:R-:W-:Y:S01]  /*39c0*/  ISETP.GE.AND P3, PT, R19, 0x9, PT ;  /* 0x000000091300780c */ /* 0x000fe20003f66270 */
[----:B------:R-:W-:Y:S02]  /*39d0*/  @!P0 IMAD R27, R27, R57, RZ ;  /* 0x000000391b1b8224 */ /* 0x000fe400078e02ff */
[----:B------:R0:W-:Y:S01]  /*39e0*/  @!P1 STG.E.U8 desc[UR36][R6.64], R3 ;  /* 0x0000000306009986 */ /* 0x0001e2000c101124 */
[----:B------:R-:W-:-:S03]  /*39f0*/  ISETP.GE.AND P1, PT, R19, 0xa, PT ;  /* 0x0000000a1300780c */ /* 0x000fc60003f26270 */
[----:B------:R1:W-:Y:S01]  /*3a00*/  @!P2 STG.E.U8 desc[UR36][R4.64], R9 ;  /* 0x000000090400a986 */ /* 0x0003e2000c101124 */
[C---:B------:R-:W-:Y:S02]  /*3a10*/  ISETP.LT.OR P2, PT, R14.reuse, 0x1, !P3 ;  /* 0x000000010e00780c */ /* 0x040fe40005f41670 */
[C---:B------:R-:W-:Y:S01]  /*3a20*/  ISETP.LT.OR P4, PT, R14.reuse, 0x1, !P1 ;  /* 0x000000010e00780c */ /* 0x040fe20004f81670 */
[----:B------:R-:W-:Y:S01]  /*3a30*/  @!P0 STG.E.U8 desc[UR36][R4.64+0x1], R27 ;  /* 0x0000011b04008986 */ /* 0x000fe2000c101124 */
[C---:B------:R-:W-:Y:S02]  /*3a40*/  ISETP.LT.OR P3, PT, R14.reuse, 0x9, !P3 ;  /* 0x000000090e00780c */ /* 0x040fe40005f61670 */
[----:B------:R-:W-:Y:S02]  /*3a50*/  ISETP.GE.AND P0, PT, R19, 0x12, PT ;  /* 0x000000121300780c */ /* 0x000fe40003f06270 */
[----:B------:R-:W-:-:S05]  /*3a60*/  ISETP.LT.OR P1, PT, R14, 0x9, !P1 ;  /* 0x000000090e00780c */ /* 0x000fca0004f21670 */
[-C--:B------:R-:W-:Y:S02]  /*3a70*/  @!P2 IMAD R11, R28, R57.reuse, RZ ;  /* 0x000000391c0ba224 */ /* 0x080fe400078e02ff */
[-C--:B------:R-:W-:Y:S02]  /*3a80*/  @!P4 IMAD R29, R29, R57.reuse, RZ ;  /* 0x000000391d1dc224 */ /* 0x080fe400078e02ff */
[-C--:B0-----:R-:W-:Y:S01]  /*3a90*/  @!P3 IMAD R3, R30, R57.reuse, RZ ;  /* 0x000000391e03b224 */ /* 0x081fe200078e02ff */
[----:B------:R0:W-:Y:S01]  /*3aa0*/  @!P2 STG.E.U8 desc[UR36][R6.64+0x8], R11 ;  /* 0x0000080b0600a986 */ /* 0x0001e2000c101124 */
[----:B------:R-:W-:Y:S02]  /*3ab0*/  ISETP.GE.AND P2, PT, R19, 0x11, PT ;  /* 0x000000111300780c */ /* 0x000fe40003f46270 */
[----:B------:R-:W-:Y:S01]  /*3ac0*/  @!P1 IMAD R31, R31, R57, RZ ;  /* 0x000000391f1f9224 */ /* 0x000fe200078e02ff */
[----:B------:R-:W-:Y:S01]  /*3ad0*/  @!P4 STG.E.U8 desc[UR36][R6.64+0x9], R29 ;  /* 0x0000091d0600c986 */ /* 0x000fe2000c101124 */
[----:B------:R-:W-:-:S02]  /*3ae0*/  ISETP.LT.OR P4, PT, R14, 0x1, !P0 ;  /* 0x000000010e00780c */ /* 0x000fc40004781670 */
[C---:B------:R-:W-:Y:S01]  /*3af0*/  ISETP.LT.OR P0, PT, R14.reuse, 0x9, !P0 ;  /* 0x000000090e00780c */ /* 0x040fe20004701670 */
[----:B------:R2:W-:Y:S01]  /*3b00*/  @!P3 STG.E.U8 desc[UR36][R4.64+0x8], R3 ;  /* 0x000008030400b986 */ /* 0x0005e2000c101124 */
[C---:B------:R-:W-:Y:S02]  /*3b10*/  ISETP.LT.OR P3, PT, R14.reuse, 0x1, !P2 ;  /* 0x000000010e00780c */ /* 0x040fe40005761670 */
[----:B------:R-:W-:Y:S01]  /*3b20*/  ISETP.LT.OR P2, PT, R14, 0x9, !P2 ;  /* 0x000000090e00780c */ /* 0x000fe20005741670 */
[----:B------:R-:W-:Y:S01]  /*3b30*/  @!P1 STG.E.U8 desc[UR36][R4.64+0x9], R31 ;  /* 0x0000091f04009986 */ /* 0x000fe2000c101124 */
[----:B------:R-:W-:-:S05]  /*3b40*/  ISETP.GE.AND P1, PT, R19, 0x1a, PT ;  /* 0x0000001a1300780c */ /* 0x000fca0003f26270 */
[-C--:B------:R-:W-:Y:S02]  /*3b50*/  @!P4 IMAD R33, R33, R57.reuse, RZ ;  /* 0x000000392121c224 */ /* 0x080fe400078e02ff */
[-C--:B------:R-:W-:Y:S02]  /*3b60*/  @!P0 IMAD R35, R35, R57.reuse, RZ ;  /* 0x0000003923238224 */ /* 0x080fe400078e02ff */
[-C--:B-1----:R-:W-:Y:S01]  /*3b70*/  @!P3 IMAD R9, R32, R57.reuse, RZ ;  /* 0x000000392009b224 */ /* 0x082fe200078e02ff */
[----:B------:R-:W-:Y:S01]  /*3b80*/  @!P4 STG.E.U8 desc[UR36][R6.64+0x11], R33 ;  /* 0x000011210600c986 */ /* 0x000fe2000c101124 */
[----:B0-----:R-:W-:Y:S01]  /*3b90*/  @!P2 IMAD R11, R34, R57, RZ ;  /* 0x00000039220ba224 */ /* 0x001fe200078e02ff */
[----:B------:R-:W-:Y:S02]  /*3ba0*/  ISETP.LT.OR P4, PT, R14, 0x1, !P1 ;  /* 0x000000010e00780c */ /* 0x000fe40004f81670 */
[----:B------:R0:W-:Y:S01]  /*3bb0*/  @!P3 STG.E.U8 desc[UR36][R6.64+0x10], R9 ;  /* 0x000010090600b986 */ /* 0x0001e2000c101124 */
[----:B------:R-:W-:-:S02]  /*3bc0*/  ISETP.GE.AND P3, PT, R19, 0x19, PT ;  /* 0x000000191300780c */ /* 0x000fc40003f66270 */
[C---:B------:R-:W-:Y:S01]  /*3bd0*/  ISETP.LT.OR P1, PT, R14.reuse, 0x9, !P1 ;  /* 0x000000090e00780c */ /* 0x040fe20004f21670 */
[----:B------:R1:W-:Y:S01]  /*3be0*/  @!P2 STG.E.U8 desc[UR36][R4.64+0x10], R11 ;  /* 0x0000100b0400a986 */ /* 0x0003e2000c101124 */
[C---:B------:R-:W-:Y:S02]  /*3bf0*/  ISETP.LT.OR P2, PT, R14.reuse, 0x1, !P3 ;  /* 0x000000010e00780c */ /* 0x040fe40005f41670 */
[----:B------:R-:W-:Y:S01]  /*3c00*/  ISETP.LT.OR P3, PT, R14, 0x9, !P3 ;  /* 0x000000090e00780c */ /* 0x000fe20005f61670 */
[----:B------:R-:W-:Y:S01]  /*3c10*/  @!P0 STG.E.U8 desc[UR36][R4.64+0x11], R35 ;  /* 0x0000112304008986 */ /* 0x000fe2000c101124 */
[----:B------:R-:W-:Y:S02]  /*3c20*/  ISETP.GE.AND P0, PT, R19, 0x22, PT ;  /* 0x000000221300780c */ /* 0x000fe40003f06270 */
[----:B------:R-:W-:-:S05]  /*3c30*/  @!P4 IMAD R37, R37, R57, RZ ;  /* 0x000000392525c224 */ /* 0x000fca00078e02ff */
[----:B------:R-:W-:Y:S01]  /*3c40*/  @!P4 STG.E.U8 desc[UR36][R6.64+0x19], R37 ;  /* 0x000019250600c986 */ /* 0x000fe2000c101124 */
[-C--:B------:R-:W-:Y:S02]  /*3c50*/  @!P1 IMAD R39, R39, R57.reuse, RZ ;  /* 0x0000003927279224 */ /* 0x080fe400078e02ff */
[-C--:B--2---:R-:W-:Y:S02]  /*3c60*/  @!P2 IMAD R3, R36, R57.reuse, RZ ;  /* 0x000000392403a224 */ /* 0x084fe400078e02ff */
[----:B0-----:R-:W-:-:S03]  /*3c70*/  @!P3 IMAD R9, R38, R57, RZ ;  /* 0x000000392609b224 */ /* 0x001fc600078e02ff */
[----:B------:R0:W-:Y:S01]  /*3c80*/  @!P2 STG.E.U8 desc[UR36][R6.64+0x18], R3 ;  /* 0x000018030600a986 */ /* 0x0001e2000c101124 */
[----:B------:R-:W-:-:S03]  /*3c90*/  ISETP.GE.AND P2, PT, R19, 0x21, PT ;  /* 0x000000211300780c */ /* 0x000fc60003f46270 */
[----:B------:R2:W-:Y:S01]  /*3ca0*/  @!P3 STG.E.U8 desc[UR36][R4.64+0x18], R9 ;  /* 0x000018090400b986 */ /* 0x0005e2000c101124 */
[C---:B------:R-:W-:Y:S02]  /*3cb0*/  ISETP.LT.OR P3, PT, R14.reuse, 0x1, !P0 ;  /* 0x000000010e00780c */ /* 0x040fe40004761670 */
[C---:B------:R-:W-:Y:S01]  /*3cc0*/  ISETP.LT.OR P4, PT, R14.reuse, 0x1, !P2 ;  /* 0x000000010e00780c */ /* 0x040fe20005781670 */
[----:B------:R-:W-:Y:S01]  /*3cd0*/  @!P1 STG.E.U8 desc[UR36][R4.64+0x19], R39 ;  /* 0x0000192704009986 */ /* 0x000fe2000c101124 */
[----:B------:R-:W-:Y:S02]  /*3ce0*/  ISETP.LT.OR P2, PT, R14, 0x9, !P2 ;  /* 0x000000090e00780c */ /* 0x000fe40005741670 */
[----:B------:R-:W-:-:S07]  /*3cf0*/  ISETP.GE.AND P1, PT, R19, 0x29, PT ;  /* 0x000000291300780c */ /* 0x000fce0003f26270 */
[-C--:B------:R-:W-:Y:S02]  /*3d00*/  @!P3 IMAD R41, R41, R57.reuse, RZ ;  /* 0x000000392929b224 */ /* 0x080fe400078e02ff */
[-C--:B-1----:R-:W-:Y:S02]  /*3d10*/  @!P4 IMAD R11, R40, R57.reuse, RZ ;  /* 0x00000039280bc224 */ /* 0x082fe400078e02ff */
[----:B0-----:R-:W-:Y:S01]  /*3d20*/  @!P2 IMAD R3, R42, R57, RZ ;  /* 0x000000392a03a224 */ /* 0x001fe200078e02ff */
[----:B------:R-:W-:Y:S01]  /*3d30*/  @!P3 STG.E.U8 desc[UR36][R6.64+0x21], R41 ;  /* 0x000021290600b986 */ /* 0x000fe2000c101124 */
[C---:B------:R-:W-:Y:S02]  /*3d40*/  ISETP.LT.OR P3, PT, R14.reuse, 0x9, !P0 ;  /* 0x000000090e00780c */ /* 0x040fe40004761670 */
[----:B------:R-:W-:Y:S01]  /*3d50*/  ISETP.GE.AND P0, PT, R19, 0x2a, PT ;  /* 0x0000002a1300780c */ /* 0x000fe20003f06270 */
[----:B------:R0:W-:Y:S01]  /*3d60*/  @!P4 STG.E.U8 desc[UR36][R6.64+0x20], R11 ;  /* 0x0000200b0600c986 */ /* 0x0001e2000c101124 */
[----:B------:R-:W-:-:S02]  /*3d70*/  ISETP.LT.OR P4, PT, R14, 0x1, !P1 ;  /* 0x000000010e00780c */ /* 0x000fc40004f81670 */
[C---:B------:R-:W-:Y:S01]  /*3d80*/  ISETP.LT.OR P1, PT, R14.reuse, 0x9, !P1 ;  /* 0x000000090e00780c */ /* 0x040fe20004f21670 */
[----:B------:R1:W-:Y:S01]  /*3d90*/  @!P2 STG.E.U8 desc[UR36][R4.64+0x20], R3 ;  /* 0x000020030400a986 */ /* 0x0003e2000c101124 */
[C---:B------:R-:W-:Y:S02]  /*3da0*/  ISETP.LT.OR P2, PT, R14.reuse, 0x1, !P0 ;  /* 0x000000010e00780c */ /* 0x040fe40004741670 */
[----:B------:R-:W-:-:S03]  /*3db0*/  ISETP.LT.OR P0, PT, R14, 0x9, !P0 ;  /* 0x000000090e00780c */ /* 0x000fc60004701670 */
[----:B------:R-:W-:-:S04]  /*3dc0*/  @!P3 IMAD R43, R43, R57, RZ ;  /* 0x000000392b2bb224 */ /* 0x000fc800078e02ff */
[-C--:B--2---:R-:W-:Y:S01]  /*3dd0*/  @!P4 IMAD R9, R44, R57.reuse, RZ ;  /* 0x000000392c09c224 */ /* 0x084fe200078e02ff */
[----:B------:R-:W-:Y:S01]  /*3de0*/  @!P3 STG.E.U8 desc[UR36][R4.64+0x21], R43 ;  /* 0x0000212b0400b986 */ /* 0x000fe2000c101124 */
[----:B------:R-:W-:Y:S01]  /*3df0*/  ISETP.GE.AND P3, PT, R19, 0x31, PT ;  /* 0x000000311300780c */ /* 0x000fe20003f66270 */
[-C--:B0-----:R-:W-:Y:S02]  /*3e00*/  @!P1 IMAD R11, R46, R57.reuse, RZ ;  /* 0x000000392e0b9224 */ /* 0x081fe400078e02ff */
[-C--:B------:R-:W-:Y:S01]  /*3e10*/  @!P2 IMAD R45, R45, R57.reuse, RZ ;  /* 0x000000392d2da224 */ /* 0x080fe200078e02ff */
[----:B------:R0:W-:Y:S01]  /*3e20*/  @!P4 STG.E.U8 desc[UR36][R6.64+0x28], R9 ;  /* 0x000028090600c986 */ /* 0x0001e2000c101124 */
[C---:B------:R-:W-:Y:S01]  /*3e30*/  ISETP.LT.OR P4, PT, R14.reuse, 0x1, !P3 ;  /* 0x000000010e00780c */ /* 0x040fe20005f81670 */
[----:B------:R-:W-:Y:S01]  /*3e40*/  @!P0 IMAD R47, R47, R57, RZ ;  /* 0x000000392f2f8224 */ /* 0x000fe200078e02ff */
[----:B------:R-:W-:Y:S01]  /*3e50*/  ISETP.LT.OR P3, PT, R14, 0x9, !P3 ;  /* 0x000000090e00780c */ /* 0x000fe20005f61670 */
[----:B------:R-:W-:Y:S01]  /*3e60*/  @!P2 STG.E.U8 desc[UR36][R6.64+0x29], R45 ;  /* 0x0000292d0600a986 */ /* 0x000fe2000c101124 */
[----:B------:R-:W-:-:S03]  /*3e70*/  ISETP.GE.AND P2, PT, R19, 0x32, PT ;  /* 0x000000321300780c */ /* 0x000fc60003f46270 */
[----:B------:R-:W-:Y:S01]  /*3e80*/  @!P1 STG.E.U8 desc[UR36][R4.64+0x28], R11 ;  /* 0x0000280b04009986 */ /* 0x000fe2000c101124 */
[C---:B------:R-:W-:Y:S02]  /*3e90*/  ISETP.LT.OR P1, PT, R14.reuse, 0x1, !P2 ;  /* 0x000000010e00780c */ /* 0x040fe40005721670 */
[----:B------:R-:W-:Y:S01]  /*3ea0*/  ISETP.LT.OR P2, PT, R14, 0x9, !P2 ;  /* 0x000000090e00780c */ /* 0x000fe20005741670 */
[----:B------:R-:W-:Y:S01]  /*3eb0*/  @!P0 STG.E.U8 desc[UR36][R4.64+0x29], R47 ;  /* 0x0000292f04008986 */ /* 0x000fe2000c101124 */
[----:B------:R-:W-:Y:S01]  /*3ec0*/  ISETP.GE.AND P0, PT, R19, 0x3a, PT ;  /* 0x0000003a1300780c */ /* 0x000fe20003f06270 */
[-C--:B-1----:R-:W-:Y:S02]  /*3ed0*/  @!P4 IMAD R3, R48, R57.reuse, RZ ;  /* 0x000000393003c224 */ /* 0x082fe400078e02ff */
[----:B0-----:R-:W-:-:S03]  /*3ee0*/  @!P3 IMAD R9, R50, R57, RZ ;  /* 0x000000393209b224 */ /* 0x001fc600078e02ff */
[----:B------:R0:W-:Y:S01]  /*3ef0*/  @!P4 STG.E.U8 desc[UR36][R6.64+0x30], R3 ;  /* 0x000030030600c986 */ /* 0x0001e2000c101124 */
[----:B------:R-:W-:Y:S02]  /*3f00*/  ISETP.GE.AND P4, PT, R19, 0x39, PT ;  /* 0x000000391300780c */ /* 0x000fe40003f86270 */
[-C--:B------:R-:W-:Y:S02]  /*3f10*/  @!P1 IMAD R49, R49, R57.reuse, RZ ;  /* 0x0000003931319224 */ /* 0x080fe400078e02ff */
[----:B------:R-:W-:-:S03]  /*3f20*/  @!P2 IMAD R51, R51, R57, RZ ;  /* 0x000000393333a224 */ /* 0x000fc600078e02ff */
[----:B------:R1:W-:Y:S01]  /*3f30*/  @!P1 STG.E.U8 desc[UR36][R6.64+0x31], R49 ;  /* 0x0000313106009986 */ /* 0x0003e2000c101124 */
[C---:B------:R-:W-:Y:S02]  /*3f40*/  ISETP.LT.OR P1, PT, R14.reuse, 0x1, !P0 ;  /* 0x000000010e00780c */ /* 0x040fe40004721670 */
[C---:B------:R-:W-:Y:S01]  /*3f50*/  ISETP.LT.OR P0, PT, R14.reuse, 0x9, !P0 ;  /* 0x000000090e00780c */ /* 0x040fe20004701670 */
[----:B------:R1:W-:Y:S01]  /*3f60*/  @!P3 STG.E.U8 desc[UR36][R4.64+0x30], R9 ;  /* 0x000030090400b986 */ /* 0x0003e2000c101124 */
[C---:B------:R-:W-:Y:S02]  /*3f70*/  ISETP.LT.OR P3, PT, R14.reuse, 0x1, !P4 ;  /* 0x000000010e00780c */ /* 0x040fe40006761670 */
[----:B------:R-:W-:Y:S01]  /*3f80*/  ISETP.LT.OR P4, PT, R14, 0x9, !P4 ;  /* 0x000000090e00780c */ /* 0x000fe20006781670 */
[----:B------:R1:W-:Y:S06]  /*3f90*/  @!P2 STG.E.U8 desc[UR36][R4.64+0x31], R51 ;  /* 0x000031330400a986 */ /* 0x0003ec000c101124 */
[----:B------:R-:W-:-:S02]  /*3fa0*/  @!P1 IMAD R53, R53, R57, RZ ;  /* 0x0000003935359224 */ /* 0x000fc400078e02ff */
[-C--:B------:R-:W-:Y:S02]  /*3fb0*/  @!P0 IMAD R55, R55, R57.reuse, RZ ;  /* 0x0000003937378224 */ /* 0x080fe400078e02ff */
[-C--:B0-----:R-:W-:Y:S01]  /*3fc0*/  @!P3 IMAD R3, R52, R57.reuse, RZ ;  /* 0x000000393403b224 */ /* 0x081fe200078e02ff */
[----:B------:R1:W-:Y:S01]  /*3fd0*/  @!P1 STG.E.U8 desc[UR36][R6.64+0x39], R53 ;  /* 0x0000393506009986 */ /* 0x0003e2000c101124 */
[----:B------:R-:W-:-:S03]  /*3fe0*/  @!P4 IMAD R11, R54, R57, RZ ;  /* 0x00000039360bc224 */ /* 0x000fc600078e02ff */
[----:B------:R1:W-:Y:S04]  /*3ff0*/  @!P3 STG.E.U8 desc[UR36][R6.64+0x38], R3 ;  /* 0x000038030600b986 */ /* 0x0003e8000c101124 */
[----:B------:R1:W-:Y:S04]  /*4000*/  @!P4 STG.E.U8 desc[UR36][R4.64+0x38], R11 ;  /* 0x0000380b0400c986 */ /* 0x0003e8000c101124 */
[----:B------:R1:W-:Y:S02]  /*4010*/  @!P0 STG.E.U8 desc[UR36][R4.64+0x39], R55 ;  /* 0x0000393704008986 */ /* 0x0003e4000c101124 */
.L_x_103:
[----:B------:R-:W-:Y:S05]  /*4020*/  BSYNC B0 ;  /* 0x0000000000007941 */ /* 0x000fea0003800000 */
.L_x_37:
[----:B01----:R-:W2:Y:S01]  /*4030*/  LDL.64 R2, [R1] ;  /* 0x0000000001027983 */ /* 0x003ea20000100a00 */
[----:B------:R-:W-:Y:S01]  /*4040*/  ULDC.64 UR4, c[0x0][0x650] ;  /* 0x0001940000047ab9 */ /* 0x000fe20000000a00 */
[----:B------:R0:W-:Y:S01]  /*4050*/  SYNCS.ARRIVE.TRANS64.A1T0 RZ, [R65+UR47], RZ ;  /* 0x000000ff41ff79a7 */ /* 0x0001e2000810002f */
[----:B------:R-:W-:Y:S01]  /*4060*/  PRMT R0, RZ, 0x7610, R0 ;  /* 0x00007610ff007816 */ /* 0x000fe20000000000 */
[----:B------:R-:W-:Y:S02]  /*4070*/  IMAD.MOV.U32 R19, RZ, RZ, -0x1 ;  /* 0xffffffffff137424 */ /* 0x000fe400078e00ff */
[----:B------:R-:W-:Y:S01]  /*4080*/  IMAD.MOV.U32 R22, RZ, RZ, -0x1 ;  /* 0xffffffffff167424 */ /* 0x000fe200078e00ff */
[----:B--2---:R-:W-:-:S04]  /*4090*/  LEA R18, P0, R2, R18, 0x1 ;  /* 0x0000001202127211 */ /* 0x004fc800078008ff */
[----:B------:R-:W-:Y:S01]  /*40a0*/  LEA.HI.X R17, R2, R17, R23, 0x1, P0 ;  /* 0x0000001102117211 */ /* 0x000fe200000f0c17 */
[----:B------:R-:W-:Y:S01]  /*40b0*/  IMAD.MOV.U32 R2, RZ, RZ, -0x1 ;  /* 0xffffffffff027424 */ /* 0x000fe200078e00ff */
[----:B------:R-:W-:-:S04]  /*40c0*/  ISETP.GE.U32.AND P0, PT, R18, UR4, PT ;  /* 0x0000000412007c0c */ /* 0x000fc8000bf06070 */
[----:B------:R-:W-:-:S13]  /*40d0*/  ISETP.GE.U32.AND.EX P0, PT, R17, UR5, PT, P0 ;  /* 0x0000000511007c0c */ /* 0x000fda000bf06100 */
[----:B0-----:R-:W-:Y:S05]  /*40e0*/  @P0 BRA `(.L_x_104) ;  /* 0x0000000400700947 */ /* 0x001fea0003800000 */
[----:B------:R-:W0:Y:S01]  /*40f0*/  S2R R10, SR_CTAID.X ;  /* 0x00000000000a7919 */ /* 0x000e220000002500 */
[----:B------:R-:W1:Y:S01]  /*4100*/  LDC.64 R8, c[0x0][0x628] ;  /* 0x00018a00ff087b82 */ /* 0x000e620000000a00 */
[----:B------:R-:W-:Y:S01]  /*4110*/  ULDC UR4, c[0x0][0x150] ;  /* 0x0000540000047ab9 */ /* 0x000fe20000000800 */
[----:B----4-:R-:W-:Y:S01]  /*4120*/  IMAD.MOV.U32 R6, RZ, RZ, R18 ;  /* 0x000000ffff067224 */ /* 0x010fe200078e0012 */
[----:B------:R-:W2:Y:S01]  /*4130*/  S2R R20, SR_CTAID.Y ;  /* 0x0000000000147919 */ /* 0x000ea20000002600 */
[----:B------:R-:W-:-:S04]  /*4140*/  IMAD.MOV.U32 R7, RZ, RZ, R17 ;  /* 0x000000ffff077224 */ /* 0x000fc800078e0011 */
[----:B------:R-:W4:Y:S08]  /*4150*/  LDC R15, c[0x0][0x144] ;  /* 0x00005100ff0f7b82 */ /* 0x000f300000000800 */
[----:B------:R-:W2:Y:S08]  /*4160*/  LDC R0, c[0x0][0x630] ;  /* 0x00018c00ff007b82 */ /* 0x000eb00000000800 */
[----:B------:R-:W2:Y:S01]  /*4170*/  LDC.64 R12, c[0x0][0x620] ;  /* 0x00018800ff0c7b82 */ /* 0x000ea20000000a00 */
[----:B-1----:R-:W-:-:S04]  /*4180*/  ISETP.NE.U32.AND P0, PT, R8, RZ, PT ;  /* 0x000000ff0800720c */ /* 0x002fc80003f05070 */
[----:B------:R-:W-:Y:S02]  /*4190*/  ISETP.NE.AND.EX P0, PT, R9, RZ, PT, P0 ;  /* 0x000000ff0900720c */ /* 0x000fe40003f05300 */
[----:B0-----:R-:W-:-:S05]  /*41a0*/  I2FP.F32.U32 R2, R10 ;  /* 0x0000000a00027245 */ /* 0x001fca0000201000 */
[----:B------:R-:W-:-:S04]  /*41b0*/  FMUL R2, R2, UR4 ;  /* 0x0000000402027c20 */ /* 0x000fc80008400000 */
[----:B------:R0:W1:Y:S02]  /*41c0*/  F2I.U32.TRUNC.NTZ R14, R2 ;  /* 0x00000002000e7305 */ /* 0x000064000020f000 */
[----:B----4-:R-:W-:Y:S05]  /*41d0*/  @!P0 BRA `(.L_x_105) ;  /* 0x0000000000288947 */ /* 0x010fea0003800000 */
[----:B------:R-:W4:Y:S02]  /*41e0*/  LDC R3, c[0x0][0x634] ;  /* 0x00018d00ff037b82 */ /* 0x000f240000000800 */
[----:B----4-:R-:W-:-:S05]  /*41f0*/  IADD3 R7, P0, R18, R3, RZ ;  /* 0x0000000312077210 */ /* 0x010fca0007f1e0ff */
[----:B------:R-:W-:-:S04]  /*4200*/  IMAD.X R11, RZ, RZ, R17, P0 ;  /* 0x000000ffff0b7224 */ /* 0x000fc800000e0611 */
[----:B0-----:R-:W-:-:S04]  /*4210*/  IMAD.WIDE.U32 R2, R11, R8, RZ ;  /* 0x000000080b027225 */ /* 0x001fc800078e00ff */
[----:B---3--:R-:W-:-:S04]  /*4220*/  IMAD.WIDE.U32 R4, P0, R7, R9, R2 ;  /* 0x0000000907047225 */ /* 0x008fc80007800002 */
[----:B------:R-:W-:-:S04]  /*4230*/  IMAD.WIDE.U32 R2, R7, R8, RZ ;  /* 0x0000000807027225 */ /* 0x000fc800078e00ff */
[----:B------:R-:W-:Y:S01]  /*4240*/  IMAD.X R7, RZ, RZ, RZ, P0 ;  /* 0x000000ffff077224 */ /* 0x000fe200000e06ff */
[----:B------:R-:W-:Y:S01]  /*4250*/  IADD3 RZ, P0, R3, R4, RZ ;  /* 0x0000000403ff7210 */ /* 0x000fe20007f1e0ff */
[----:B------:R-:W-:-:S04]  /*4260*/  IMAD.MOV.U32 R6, RZ, RZ, R5 ;  /* 0x000000ffff067224 */ /* 0x000fc800078e0005 */
[----:B------:R-:W-:-:S08]  /*4270*/  IMAD.WIDE.U32.X R6, R11, R9, R6, P0 ;  /* 0x000000090b067225 */ /* 0x000fd000000e0406 */
.L_x_105:
[----:B---3--:R-:W3:Y:S01]  /*4280*/  LDC.64 R26, c[0x0][0x640] ;  /* 0x00019000ff1a7b82 */ /* 0x008ee20000000a00 */
[-C--:B--2---:R-:W-:Y:S01]  /*4290*/  SHF.R.U64 R11, R6, R0.reuse, R7 ;  /* 0x00000000060b7219 */ /* 0x084fe20000001207 */
[----:B------:R-:W-:Y:S01]  /*42a0*/  IMAD.MOV.U32 R19, RZ, RZ, R17 ;  /* 0x000000ffff137224 */ /* 0x000fe200078e0011 */
[----:B------:R-:W-:Y:S01]  /*42b0*/  SHF.R.U32.HI R0, RZ, R0, R7 ;  /* 0x00000000ff007219 */ /* 0x000fe20000011607 */
[----:B-1----:R-:W-:Y:S01]  /*42c0*/  IMAD.MOV R14, RZ, RZ, -R14 ;  /* 0x000000ffff0e7224 */ /* 0x002fe200078e0a0e */
[----:B------:R-:W-:Y:S01]  /*42d0*/  IADD3 R5, P0, RZ, -R11, RZ ;  /* 0x8000000bff057210 */ /* 0x000fe20007f1e0ff */
[----:B------:R-:W-:Y:S01]  /*42e0*/  ULDC UR4, c[0x0][0x154] ;  /* 0x0000550000047ab9 */ /* 0x000fe20000000800 */
[----:B------:R-:W-:Y:S01]  /*42f0*/  IMAD.MOV.U32 R7, RZ, RZ, 0x1 ;  /* 0x00000001ff077424 */ /* 0x000fe200078e00ff */
[----:B------:R-:W1:Y:S01]  /*4300*/  LDC R4, c[0x0][0x618] ;  /* 0x00018600ff047b82 */ /* 0x000e620000000800 */
[----:B------:R-:W-:Y:S02]  /*4310*/  IMAD R22, R15, R14, R10 ;  /* 0x0000000e0f167224 */ /* 0x000fe400078e020a */
[----:B------:R-:W-:-:S04]  /*4320*/  IMAD.X R3, RZ, RZ, ~R0, P0 ;  /* 0x000000ffff037224 */ /* 0x000fc800000e0e00 */
[-C--:B------:R-:W-:Y:S01]  /*4330*/  IMAD R0, R3, R12.reuse, RZ ;  /* 0x0000000c03007224 */ /* 0x080fe200078e02ff */
[----:B------:R-:W2:Y:S01]  /*4340*/  LDC R6, c[0x0][0x608] ;  /* 0x00018200ff067b82 */ /* 0x000ea20000000800 */
[----:B0-----:R-:W-:-:S04]  /*4350*/  IMAD.WIDE.U32 R2, R5, R12, R18 ;  /* 0x0000000c05027225 */ /* 0x001fc800078e0012 */
[----:B------:R-:W-:Y:S01]  /*4360*/  IMAD R5, R5, R13, R0 ;  /* 0x0000000d05057224 */ /* 0x000fe200078e0200 */
[----:B------:R-:W-:Y:S02]  /*4370*/  I2FP.F32.U32 R0, R20 ;  /* 0x0000001400007245 */ /* 0x000fe40000201000 */
[----:B------:R-:W0:Y:S01]  /*4380*/  LDC R24, c[0x0][0x658] ;  /* 0x00019600ff187b82 */ /* 0x000e220000000800 */
[----:B------:R-:W-:Y:S01]  /*4390*/  IMAD.IADD R3, R3, 0x1, R5 ;  /* 0x0000000103037824 */ /* 0x000fe200078e0205 */
[----:B---3--:R-:W-:Y:S01]  /*43a0*/  ISETP.NE.U32.AND P0, PT, R26, RZ, PT ;  /* 0x000000ff1a00720c */ /* 0x008fe20003f05070 */
[----:B------:R-:W-:Y:S01]  /*43b0*/  FMUL R0, R0, UR4 ;  /* 0x0000000400007c20 */ /* 0x000fe20008400000 */
[----:B------:R-:W-:Y:S02]  /*43c0*/  IMAD.MOV.U32 R5, RZ, RZ, -0x1 ;  /* 0xffffffffff057424 */ /* 0x000fe400078e00ff */
[----:B------:R-:W-:Y:S01]  /*43d0*/  ISETP.NE.AND.EX P0, PT, R27, RZ, PT, P0 ;  /* 0x000000ff1b00720c */ /* 0x000fe20003f05300 */
[----:B------:R3:W4:Y:S01]  /*43e0*/  F2I.U32.TRUNC.NTZ R12, R0 ;  /* 0x00000000000c7305 */ /* 0x000722000020f000 */
[----:B------:R-:W3:Y:S01]  /*43f0*/  LDC R15, c[0x0][0x148] ;  /* 0x00005200ff0f7b82 */ /* 0x000ee20000000800 */
[----:B-1----:R-:W-:-:S02]  /*4400*/  SHF.R.U64 R10, R2, R4, R3 ;  /* 0x00000004020a7219 */ /* 0x002fc40000001203 */
[----:B------:R-:W-:-:S05]  /*4410*/  SHF.R.U32.HI R3, RZ, R4, R3 ;  /* 0x00000004ff037219 */ /* 0x000fca0000011603 */
[----:B------:R-:W1:Y:S01]  /*4420*/  LDC R14, c[0x0][0x600] ;  /* 0x00018000ff0e7b82 */ /* 0x000e620000000800 */
[-CC-:B--2---:R-:W-:Y:S02]  /*4430*/  SHF.R.U64 R8, R10, R6.reuse, R3.reuse ;  /* 0x000000060a087219 */ /* 0x184fe40000001203 */
[----:B------:R-:W-:-:S05]  /*4440*/  SHF.R.U32.HI R3, RZ, R6, R3 ;  /* 0x00000006ff037219 */ /* 0x000fca0000011603 */
[----:B------:R-:W2:Y:S01]  /*4450*/  LDC R21, c[0x0][0x648] ;  /* 0x00019200ff157b82 */ /* 0x000ea20000000800 */
[-CC-:B0-----:R-:W-:Y:S02]  /*4460*/  SHF.R.U64 R13, R8, R24.reuse, R3.reuse ;  /* 0x00000018080d7219 */ /* 0x181fe40000001203 */
[-C--:B------:R-:W-:Y:S02]  /*4470*/  SHF.L.U32 R5, R5, R24.reuse, RZ ;  /* 0x0000001805057219 */ /* 0x080fe400000006ff */
[-C--:B------:R-:W-:Y:S01]  /*4480*/  SHF.R.U32.HI R3, RZ, R24.reuse, R3 ;  /* 0x00000018ff037219 */ /* 0x080fe20000011603 */
[----:B------:R-:W-:Y:S01]  /*4490*/  IMAD.MOV.U32 R2, RZ, RZ, R13 ;  /* 0x000000ffff027224 */ /* 0x000fe200078e000d */
[----:B------:R-:W-:Y:S01]  /*44a0*/  SHF.L.U32 R24, R7, R24, RZ ;  /* 0x0000001807187219 */ /* 0x000fe200000006ff */
[----:B------:R-:W0:Y:S01]  /*44b0*/  LDC R25, c[0x0][0x638] ;  /* 0x00018e00ff197b82 */ /* 0x000e220000000800 */
[----:B------:R-:W-:-:S07]  /*44c0*/  LOP3.LUT R19, RZ, R5, RZ, 0x33, !PT ;  /* 0x00000005ff137212 */ /* 0x000fce00078e33ff */
[----:B------:R-:W0:Y:S01]  /*44d0*/  LDC R28, c[0x0][0x610] ;  /* 0x00018400ff1c7b82 */ /* 0x000e220000000800 */
[----:B----4-:R-:W-:Y:S05]  /*44e0*/  @!P0 BRA `(.L_x_106) ;  /* 0x0000000000288947 */ /* 0x010fea0003800000 */
[----:B---3--:R-:W3:Y:S02]  /*44f0*/  LDC R0, c[0x0][0x64c] ;  /* 0x00019300ff007b82 */ /* 0x008ee40000000800 */
        /* <DEDUP_REMOVED lines=9> */
.L_x_106:
[----:B------:R-:W4:Y:S01]  /*4590*/  LDC R4, c[0x0][0x65c] ;  /* 0x00019700ff047b82 */ /* 0x000f220000000800 */
[----:B--23--:R-:W-:Y:S01]  /*45a0*/  SHF.R.U64 R0, R2, R21, R3 ;  /* 0x0000001502007219 */ /* 0x00cfe20000001203 */
[----:B-1----:R-:W-:Y:S01]  /*45b0*/  VIADD R3, R14, 0xffffffff ;  /* 0xffffffff0e037836 */ /* 0x002fe20000000000 */
[----:B------:R-:W-:Y:S01]  /*45c0*/  LOP3.LUT R19, R8, R19, RZ, 0xc0, !PT ;  /* 0x0000001308137212 */ /* 0x000fe200078ec0ff */
[----:B------:R-:W-:Y:S02]  /*45d0*/  IMAD.MOV R12, RZ, RZ, -R12 ;  /* 0x000000ffff0c7224 */ /* 0x000fe400078e0a0c */
[----:B------:R-:W-:Y:S01]  /*45e0*/  IMAD.MOV R2, RZ, RZ, -R0 ;  /* 0x000000ffff027224 */ /* 0x000fe200078e0a00 */
[----:B------:R-:W-:Y:S01]  /*45f0*/  LOP3.LUT R3, R10, R3, RZ, 0xc0, !PT ;  /* 0x000000030a037212 */ /* 0x000fe200078ec0ff */
[----:B------:R-:W-:Y:S02]  /*4600*/  IMAD R19, R24, R0, R19 ;  /* 0x0000000018137224 */ /* 0x000fe400078e0213 */
[----:B0-----:R-:W-:-:S04]  /*4610*/  IMAD R0, R2, R25, R13 ;  /* 0x0000001902007224 */ /* 0x001fc800078e020d */
[----:B------:R-:W-:Y:S01]  /*4620*/  IMAD R2, R0, R14, R3 ;  /* 0x0000000e00027224 */ /* 0x000fe200078e0203 */
[----:B----4-:R-:W-:Y:S01]  /*4630*/  ISETP.NE.AND P0, PT, R4, 0x1, PT ;  /* 0x000000010400780c */ /* 0x010fe20003f05270 */
[----:B------:R-:W-:-:S05]  /*4640*/  IMAD.MOV.U32 R4, RZ, RZ, 0x1 ;  /* 0x00000001ff047424 */ /* 0x000fca00078e00ff */
[----:B------:R-:W-:-:S07]  /*4650*/  PRMT R0, R4, 0x7610, R0 ;  /* 0x0000761004007816 */ /* 0x000fce0000000000 */
[----:B------:R-:W-:-:S04]  /*4660*/  @P0 IMAD R22, R15, R12, R20 ;  /* 0x0000000c0f160224 */ /* 0x000fc800078e0214 */
[----:B------:R-:W-:-:S05]  /*4670*/  IMAD R19, R19, R28, R22 ;  /* 0x0000001c13137224 */ /* 0x000fca00078e0216 */
[----:B------:R-:W-:Y:S02]  /*4680*/  SEL R22, R2, R19, !P0 ;  /* 0x0000001302167207 */ /* 0x000fe40004000000 */
[----:B------:R-:W-:Y:S01]  /*4690*/  SEL R19, R19, R2, !P0 ;  /* 0x0000000213137207 */ /* 0x000fe20004000000 */
[----:B------:R-:W-:-:S07]  /*46a0*/  IMAD.MOV.U32 R2, RZ, RZ, R11 ;  /* 0x000000ffff027224 */ /* 0x000fce00078e000b */
.L_x_104:
[----:B------:R-:W-:Y:S02]  /*46b0*/  LOP3.LUT P0, RZ, R0, 0xff, RZ, 0xc0, !PT ;  /* 0x000000ff00ff7812 */ /* 0x000fe4000780c0ff */
[----:B------:R-:W-:-:S11]  /*46c0*/  LOP3.LUT R69, R69, 0x1, RZ, 0x3c, !PT ;  /* 0x0000000145457812 */ /* 0x000fd600078e3cff */
[----:B------:R-:W-:Y:S05]  /*46d0*/  @P0 BRA `(.L_x_107) ;  /* 0xffffffd000b80947 */ /* 0x000fea000383ffff */
[----:B------:R-:W-:Y:S05]  /*46e0*/  EXIT ;  /* 0x000000000000794d */ /* 0x000fea0003800000 */
.L_x_18:
[----:B------:R-:W-:-:S08]  /*46f0*/  ISETP.NE.AND P0, PT, R5, RZ, PT ;  /* 0x000000ff0500720c */ /* 0x000fd00003f05270 */
[----:B0-2---:R-:W0:-:S00]  /*4700*/  USETMAXREG.DEALLOC.CTAPOOL 0x28 ;  /* 0x00000028000079c8 */ /* 0x005e0000080e0500 */
[----:B------:R-:W-:Y:S05]  /*4710*/  @P0 EXIT ;  /* 0x000000000000094d */ /* 0x000fea0003800000 */
[----:B0-----:R-:W-:Y:S01]  /*4720*/  LOP3.LUT P0, RZ, R8, 0xff, RZ, 0xc0, !PT ;  /* 0x000000ff08ff7812 */ /* 0x001fe2000780c0ff */
[----:B------:R-:W-:Y:S02]  /*4730*/  IMAD.MOV.U32 R0, RZ, RZ, 0x1 ;  /* 0x00000001ff007424 */ /* 0x000fe400078e00ff */
[----:B------:R-:W-:-:S10]  /*4740*/  IMAD.MOV.U32 R6, RZ, RZ, RZ ;  /* 0x000000ffff067224 */ /* 0x000fd400078e00ff */
[----:B------:R-:W-:Y:S05]  /*4750*/  @!P0 BRA `(.L_x_108) ;  /* 0x0000000c003c8947 */ /* 0x000fea0003800000 */
[----:B------:R-:W0:Y:S01]  /*4760*/  S2UR UR8, SR_CgaCtaId ;  /* 0x00000000000879c3 */ /* 0x000e220000008800 */
[----:B------:R-:W-:Y:S01]  /*4770*/  LOP3.LUT P0, RZ, R4, 0x1f, RZ, 0xc0, !PT ;  /* 0x0000001f04ff7812 */ /* 0x000fe2000780c0ff */
[----:B------:R-:W-:Y:S01]  /*4780*/  ULDC UR5, c[0x0][0x658] ;  /* 0x0001960000057ab9 */ /* 0x000fe20000000800 */
[----:B------:R-:W-:Y:S01]  /*4790*/  UMOV UR6, 0xffffffff ;  /* 0xffffffff00067882 */ /* 0x000fe20000000000 */
[----:B------:R-:W-:Y:S01]  /*47a0*/  BSSY B0, `(.L_x_108) ;  /* 0x00000ca000007945 */ /* 0x000fe20003800000 */
[----:B------:R-:W-:Y:S01]  /*47b0*/  USHF.L.U32 UR6, UR6, UR5, URZ ;  /* 0x0000000506067299 */ /* 0x000fe2000800063f */
[C---:B------:R-:W-:Y:S01]  /*47c0*/  ISETP.NE.AND P2, PT, R3.reuse, RZ, PT ;  /* 0x000000ff0300720c */ /* 0x040fe20003f45270 */
[----:B------:R-:W-:Y:S01]  /*47d0*/  IMAD.MOV.U32 R10, RZ, RZ, 0x1 ;  /* 0x00000001ff0a7424 */ /* 0x000fe200078e00ff */
[----:B------:R-:W-:Y:S01]  /*47e0*/  ISETP.NE.OR P0, PT, R3, RZ, !P0 ;  /* 0x000000ff0300720c */ /* 0x000fe20004705670 */
[----:B------:R-:W-:Y:S01]  /*47f0*/  IMAD.MOV.U32 R0, RZ, RZ, 0x1 ;  /* 0x00000001ff007424 */ /* 0x000fe200078e00ff */
[----:B------:R-:W-:Y:S01]  /*4800*/  LOP3.LUT R7, R16, 0x2, RZ, 0xfc, !PT ;  /* 0x0000000210077812 */ /* 0x000fe200078efcff */
[----:B------:R-:W-:Y:S01]  /*4810*/  IMAD.MOV.U32 R6, RZ, RZ, RZ ;  /* 0x000000ffff067224 */ /* 0x000fe200078e00ff */
[----:B------:R-:W-:Y:S01]  /*4820*/  ULDC UR4, c[0x0][0x600] ;  /* 0x0001800000047ab9 */ /* 0x000fe20000000800 */
[----:B------:R-:W-:Y:S01]  /*4830*/  UMOV UR7, 0x1 ;  /* 0x0000000100077882 */ /* 0x000fe20000000000 */
[----:B------:R-:W-:-:S02]  /*4840*/  UIADD3 UR22, UR40, 0x1, URZ ;  /* 0x0000000128167890 */ /* 0x000fc4000fffe03f */
[----:B------:R-:W-:Y:S02]  /*4850*/  UIADD3 UR14, UR4, -0x1, URZ ;  /* 0xffffffff040e7890 */ /* 0x000fe4000fffe03f */
[----:B------:R-:W-:Y:S02]  /*4860*/  USHF.L.U32 UR16, UR7, UR5, URZ ;  /* 0x0000000507107299 */ /* 0x000fe4000800063f */
[----:B------:R-:W-:Y:S01]  /*4870*/  ULOP3.LUT UR15, URZ, UR6, URZ, 0x33, !UPT ;  /* 0x000000063f0f7292 */ /* 0x000fe2000f8e333f */
[----:B------:R-:W-:Y:S01]  /*4880*/  ULDC.64 UR20, c[0x0][0x198] ;  /* 0x0000660000147ab9 */ /* 0x000fe20000000a00 */
[----:B0-----:R-:W-:-:S05]  /*4890*/  IMAD.U32 R8, RZ, RZ, UR8 ;  /* 0x00000008ff087e24 */ /* 0x001fca000f8e00ff */
[----:B------:R-:W-:-:S07]  /*48a0*/  LEA R9, R8, 0x300, 0xb ;  /* 0x0000030008097811 */ /* 0x000fce00078e58ff */
.L_x_120:
[----:B------:R-:W-:-:S03]  /*48b0*/  UMOV UR4, 0xffffffff ;  /* 0xffffffff00047882 */ /* 0x000fc60000000000 */
[----:B------:R-:W-:Y:S05]  /*48c0*/  BRA.DIV UR4, `(.L_x_109) ;  /* 0x0000001e04547947 */ /* 0x000fea000b800000 */
[----:B------:R-:W-:-:S13]  /*48d0*/  ELECT P6, URZ, PT ;  /* 0x00000000003f782f */ /* 0x000fda00038c0000 */
.L_x_157:
[----:B------:R-:W0:Y:S01]  /*48e0*/  LDC R3, c[0x0][0x28c] ;  /* 0x0000a300ff037b82 */ /* 0x000e220000000800 */
[----:B------:R-:W-:Y:S01]  /*48f0*/  BSSY B1, `(.L_x_110) ;  /* 0x000003b000017945 */ /* 0x000fe20003800000 */
[----:B0-----:R-:W-:-:S13]  /*4900*/  ISETP.LT.OR P6, PT, R3, 0x1, !P6 ;  /* 0x000000010300780c */ /* 0x001fda00077c1670 */
[----:B------:R-:W-:Y:S05]  /*4910*/  @P6 BRA `(.L_x_111) ;  /* 0x0000000000e06947 */ /* 0x000fea0003800000 */
[----:B------:R-:W-:Y:S02]  /*4920*/  IMAD R8, R19, 0x2, R8 ;  /* 0x0000000213087824 */ /* 0x000fe400078e0208 */
[----:B------:R-:W-:Y:S02]  /*4930*/  IMAD.SHL.U32 R22, R22, 0x40, RZ ;  /* 0x0000004016167824 */ /* 0x000fe400078e00ff */
[----:B------:R-:W-:Y:S02]  /*4940*/  IMAD.MOV.U32 R14, RZ, RZ, RZ ;  /* 0x000000ffff0e7224 */ /* 0x000fe400078e00ff */
[----:B------:R-:W-:Y:S02]  /*4950*/  IMAD.U32 R19, RZ, RZ, UR22 ;  /* 0x00000016ff137e24 */ /* 0x000fe4000f8e00ff */
[----:B------:R-:W-:Y:S02]  /*4960*/  IMAD.MOV.U32 R3, RZ, RZ, R0 ;  /* 0x000000ffff037224 */ /* 0x000fe400078e0000 */
[----:B------:R-:W-:-:S02]  /*4970*/  IMAD.MOV.U32 R4, RZ, RZ, R6 ;  /* 0x000000ffff047224 */ /* 0x000fc400078e0006 */
[----:B------:R-:W-:-:S07]  /*4980*/  IMAD.SHL.U32 R13, R8, 0x20, RZ ;  /* 0x00000020080d7824 */ /* 0x000fce00078e00ff */
.L_x_115:
[----:B------:R-:W0:Y:S01]  /*4990*/  S2UR UR4, SR_CgaCtaId ;  /* 0x00000000000479c3 */ /* 0x000e220000008800 */
[----:B------:R-:W-:-:S07]  /*49a0*/  MOV R5, 0x400 ;  /* 0x0000040000057802 */ /* 0x000fce0000000f00 */
[----:B------:R-:W1:Y:S01]  /*49b0*/  @!P2 LDC R11, c[0x0][0x500] ;  /* 0x00014000ff0bab82 */ /* 0x000e620000000800 */
[----:B0-----:R-:W-:-:S05]  /*49c0*/  IMAD.U32 R8, RZ, RZ, UR4 ;  /* 0x00000004ff087e24 */ /* 0x001fca000f8e00ff */
[----:B------:R-:W-:Y:S02]  /*49d0*/  LEA R15, R8, R5, 0x18 ;  /* 0x00000005080f7211 */ /* 0x000fe400078ec0ff */
[----:B------:R-:W-:-:S03]  /*49e0*/  SHF.L.U32 R5, R3, 0x1f, RZ ;  /* 0x0000001f03057819 */ /* 0x000fc600000006ff */
[----:B------:R-:W-:-:S04]  /*49f0*/  IMAD R12, R4, 0x8, R15 ;  /* 0x00000008040c7824 */ /* 0x000fc800078e020f */
[----:B------:R-:W0:Y:S02]  /*4a00*/  SYNCS.PHASECHK.TRANS64.TRYWAIT P1, [R12+URZ+0xe0], R5 ;  /* 0x0000e0050c0075a7 */ /* 0x000e24000802017f */
[----:B01----:R-:W-:Y:S05]  /*4a10*/  @!P1 BRA `(.L_x_112) ;  /* 0x0000001c00209947 */ /* 0x003fea0003800000 */
.L_x_158:
[----:B0-----:R-:W-:Y:S01]  /*4a20*/  PRMT R5, R7, 0x9910, RZ ;  /* 0x0000991007057816 */ /* 0x001fe200000000ff */
[----:B------:R0:W-:Y:S03]  /*4a30*/  @!P2 SYNCS.ARRIVE.TRANS64 RZ, [R12+URZ], R11 ;  /* 0x0000000b0cffa9a7 */ /* 0x0001e6000800003f */
[----:B------:R-:W-:-:S13]  /*4a40*/  ISETP.NE.AND P1, PT, R5, 0x2, PT ;  /* 0x000000020500780c */ /* 0x000fda0003f25270 */
[----:B0-----:R-:W-:Y:S05]  /*4a50*/  @P1 BRA `(.L_x_113) ;  /* 0x0000000000041947 */ /* 0x001fea0003800000 */
[----:B------:R-:W-:Y:S01]  /*4a60*/  BPT.TRAP 0x1 ;  /* 0x000000040000795c */ /* 0x000fe20000300000 */
.L_x_113:
[----:B------:R-:W-:Y:S05]  /*4a70*/  @P0 BRA `(.L_x_114) ;  /* 0x0000000000040947 */ /* 0x000fea0003800000 */
[----:B------:R-:W-:Y:S01]  /*4a80*/  BPT.TRAP 0x1 ;  /* 0x000000040000795c */ /* 0x000fe20000300000 */
.L_x_114:
[C---:B------:R-:W-:Y:S01]  /*4a90*/  IMAD R5, R4.reuse, 0x1000, R9 ;  /* 0x0000100004057824 */ /* 0x040fe200078e0209 */
[----:B------:R-:W-:Y:S01]  /*4aa0*/  R2UR UR8, R15 ;  /* 0x000000000f0872ca */ /* 0x000fe200000e0000 */
[----:B------:R-:W-:Y:S01]  /*4ab0*/  IMAD R15, R4, 0x1000, R15 ;  /* 0x00001000040f7824 */ /* 0x000fe200078e020f */
[----:B------:R-:W-:Y:S01]  /*4ac0*/  R2UR UR17, R13 ;  /* 0x000000000d1172ca */ /* 0x000fe200000e0000 */
[----:B------:R-:W-:Y:S01]  /*4ad0*/  VIADD R19, R19, 0xffffffff ;  /* 0xffffffff13137836 */ /* 0x000fe20000000000 */
[----:B------:R-:W-:Y:S01]  /*4ae0*/  R2UR UR5, R5 ;  /* 0x00000000050572ca */ /* 0x000fe200000e0000 */
[----:B------:R-:W-:Y:S01]  /*4af0*/  UIADD3 UR4, UP0, UR20, 0xf0, URZ ;  /* 0x000000f014047890 */ /* 0x000fe2000ff1e03f */
[----:B------:R-:W-:Y:S01]  /*4b00*/  R2UR UR11, R15 ;  /* 0x000000000f0b72ca */ /* 0x000fe200000e0000 */
[----:B------:R-:W-:Y:S01]  /*4b10*/  UIADD3 UR24, UP1, UR20, 0x1f0, URZ ;  /* 0x000001f014187890 */ /* 0x000fe2000ff3e03f */
[----:B------:R-:W-:Y:S01]  /*4b20*/  R2UR UR9, R12 ;  /* 0x000000000c0972ca */ /* 0x000fe200000e0000 */
[----:B------:R-:W-:Y:S01]  /*4b30*/  VIADD R4, R4, 0x1 ;  /* 0x0000000104047836 */ /* 0x000fe20000000000 */
[----:B------:R-:W-:Y:S01]  /*4b40*/  R2UR UR10, R14 ;  /* 0x000000000e0a72ca */ /* 0x000fe200000e0000 */
[----:B------:R-:W-:Y:S01]  /*4b50*/  UIADD3.X UR25, URZ, UR21, URZ, UP1, !UPT ;  /* 0x000000153f197290 */ /* 0x000fe20008ffe43f */
[----:B------:R-:W-:Y:S01]  /*4b60*/  R2UR UR12, R2 ;  /* 0x00000000020c72ca */ /* 0x000fe200000e0000 */
[----:B------:R-:W-:Y:S01]  /*4b70*/  UMOV UR19, 0x30000 ;  /* 0x0003000000137882 */ /* 0x000fe20000000000 */
[----:B------:R-:W-:Y:S01]  /*4b80*/  R2UR UR18, R22 ;  /* 0x00000000161272ca */ /* 0x000fe200000e0000 */
[----:B------:R-:W-:Y:S01]  /*4b90*/  UMOV UR6, 0x0 ;  /* 0x0000000000067882 */ /* 0x000fe20000000000 */
[----:B------:R-:W-:Y:S01]  /*4ba0*/  ISETP.GT.AND P3, PT, R19, 0x1, PT ;  /* 0x000000011300780c */ /* 0x000fe20003f64270 */
[----:B------:R-:W-:Y:S01]  /*4bb0*/  UIADD3 UR8, UR8, UR5, URZ ;  /* 0x0000000508087290 */ /* 0x000fe2000fffe03f */
[----:B------:R-:W-:Y:S01]  /*4bc0*/  ISETP.NE.AND P1, PT, R4, 0x1c, PT ;  /* 0x0000001c0400780c */ /* 0x000fe20003f25270 */
[----:B------:R-:W-:Y:S01]  /*4bd0*/  UIADD3.X UR5, URZ, UR21, URZ, UP0, !UPT ;  /* 0x000000153f057290 */ /* 0x000fe200087fe43f */
[----:B------:R-:W-:Y:S01]  /*4be0*/  VIADD R14, R14, 0x40 ;  /* 0x000000400e0e7836 */ /* 0x000fe20000000000 */
[----:B------:R-:W-:Y:S01]  /*4bf0*/  UIADD3 UR13, UR11, 0x1c300, URZ ;  /* 0x0001c3000b0d7890 */ /* 0x000fe2000fffe03f */
[----:B------:R-:W-:Y:S01]  /*4c00*/  SEL R12, RZ, 0x1, P1 ;  /* 0x00000001ff0c7807 */ /* 0x000fe20000800000 */
[----:B------:R-:W-:Y:S01]  /*4c10*/  UMOV UR7, 0x10000000 ;  /* 0x1000000000077882 */ /* 0x000fe20000000000 */
[----:B------:R-:W-:Y:S01]  /*4c20*/  UMOV UR11, UR17 ;  /* 0x00000011000b7c82 */ /* 0x000fe20008000000 */
[----:B------:R-:W-:-:S02]  /*4c30*/  SEL R4, R4, RZ, P1 ;  /* 0x000000ff04047207 */ /* 0x000fc40000800000 */
[----:B------:R-:W-:Y:S01]  /*4c40*/  LOP3.LUT R3, R3, R12, RZ, 0x3c, !PT ;  /* 0x0000000c03037212 */ /* 0x000fe200078e3cff */
[----:B------:R0:W-:Y:S02]  /*4c50*/  UTMALDG.3D.MULTICAST [UR8], [UR4], UR19, desc[UR6] ;  /* 0x00000608040073b4 */ /* 0x0001e40008011813 */
[----:B0-----:R-:W-:Y:S01]  /*4c60*/  UMOV UR8, UR13 ;  /* 0x0000000d00087c82 */ /* 0x001fe20008000000 */
[----:B------:R-:W-:Y:S02]  /*4c70*/  UMOV UR11, UR18 ;  /* 0x00000012000b7c82 */ /* 0x000fe40008000000 */
[----:B------:R0:W-:Y:S02]  /*4c80*/  UTMALDG.3D [UR8], [UR24], desc[UR6] ;  /* 0x00000608180075b4 */ /* 0x0001e40008011000 */
[----:B0-----:R-:W-:Y:S05]  /*4c90*/  @P3 BRA `(.L_x_115) ;  /* 0xfffffffc003c3947 */ /* 0x001fea000383ffff */
.L_x_111:
[----:B------:R-:W-:Y:S05]  /*4ca0*/  BSYNC B1 ;  /* 0x0000000000017941 */ /* 0x000fea0003800000 */
.L_x_110:
[----:B------:R-:W2:Y:S01]  /*4cb0*/  LDL.64 R20, [R1] ;  /* 0x0000000001147983 */ /* 0x000ea20000100a00 */
[----:B------:R-:W-:Y:S01]  /*4cc0*/  LOP3.LUT P4, RZ, R10, 0xff, RZ, 0xc0, !PT ;  /* 0x000000ff0aff7812 */ /* 0x000fe2000788c0ff */
[----:B------:R-:W-:Y:S01]  /*4cd0*/  VIADD R11, R6, UR40 ;  /* 0x00000028060b7c36 */ /* 0x000fe20008000000 */
[----:B------:R-:W-:Y:S01]  /*4ce0*/  ULDC.64 UR4, c[0x0][0x650] ;  /* 0x0001940000047ab9 */ /* 0x000fe20000000a00 */
[----:B------:R-:W-:Y:S01]  /*4cf0*/  IMAD.U32 R2, RZ, RZ, UR40 ;  /* 0x00000028ff027e24 */ /* 0x000fe2000f8e00ff */
[----:B------:R-:W-:Y:S01]  /*4d00*/  UISETP.GE.U32.AND UP0, UPT, UR40, 0x1c, UPT ;  /* 0x0000001c2800788c */ /* 0x000fe2000bf06070 */
[----:B------:R-:W-:Y:S01]  /*4d10*/  BSSY B1, `(.L_x_116) ;  /* 0x0000070000017945 */ /* 0x000fe20003800000 */
[----:B------:R-:W-:Y:S01]  /*4d20*/  ISETP.GT.U32.AND P1, PT, R11, 0x1b, PT ;  /* 0x0000001b0b00780c */ /* 0x000fe20003f24070 */
[----:B------:R-:W-:Y:S01]  /*4d30*/  IMAD.MOV.U32 R19, RZ, RZ, -0x1 ;  /* 0xffffffffff137424 */ /* 0x000fe200078e00ff */
[----:B------:R-:W-:Y:S01]  /*4d40*/  PRMT R10, RZ, 0x7610, R10 ;  /* 0x00007610ff0a7816 */ /* 0x000fe2000000000a */
[----:B------:R-:W-:Y:S01]  /*4d50*/  IMAD.MOV.U32 R22, RZ, RZ, -0x1 ;  /* 0xffffffffff167424 */ /* 0x000fe200078e00ff */
[----:B------:R-:W-:-:S02]  /*4d60*/  ISETP.LT.U32.AND P1, PT, R2, 0x1c, P1 ;  /* 0x0000001c0200780c */ /* 0x000fc40000f21070 */
[----:B------:R-:W-:Y:S01]  /*4d70*/  PLOP3.LUT P3, PT, PT, PT, UP0, 0x80, 0x0 ;  /* 0x000000000000781c */ /* 0x000fe20003f6f008 */
[----:B------:R-:W0:Y:S01]  /*4d80*/  @P4 S2R R8, SR_CgaCtaId ;  /* 0x0000000000084919 */ /* 0x000e220000008800 */
[----:B------:R-:W-:Y:S02]  /*4d90*/  @P4 MOV R3, 0x400 ;  /* 0x0000040000034802 */ /* 0x000fe40000000f00 */
[----:B------:R-:W-:Y:S02]  /*4da0*/  SEL R5, RZ, 0x1, !P1 ;  /* 0x00000001ff057807 */ /* 0x000fe40004800000 */
[----:B------:R-:W-:Y:S02]  /*4db0*/  SHF.R.U32.HI R2, RZ, 0x2, R11 ;  /* 0x00000002ff027819 */ /* 0x000fe4000001160b */
[----:B------:R-:W-:Y:S02]  /*4dc0*/  LOP3.LUT R0, R0, R5, RZ, 0x3c, !PT ;  /* 0x0000000500007212 */ /* 0x000fe400078e3cff */
[----:B0-----:R-:W-:-:S04]  /*4dd0*/  @P4 LEA R3, R8, R3, 0x18 ;  /* 0x0000000308034211 */ /* 0x001fc800078ec0ff */
[----:B------:R0:W-:Y:S02]  /*4de0*/  @P4 SYNCS.ARRIVE.TRANS64.A1T0 RZ, [R3+URZ+0x1f8], RZ ;  /* 0x0001f8ff03ff49a7 */ /* 0x0001e4000810003f */
[----:B0-----:R-:W-:-:S04]  /*4df0*/  IMAD.WIDE.U32 R2, R2, 0x24924925, RZ ;  /* 0x2492492502027825 */ /* 0x001fc800078e00ff */
[----:B------:R-:W-:Y:S01]  /*4e00*/  IMAD R6, R3, -0x1c, R11 ;  /* 0xffffffe403067824 */ /* 0x000fe200078e020b */
[--C-:B------:R-:W-:Y:S01]  /*4e10*/  @P3 LOP3.LUT R0, R0, 0x1, R3.reuse, 0x78, !PT ;  /* 0x0000000100003812 */ /* 0x100fe200078e7803 */
[----:B------:R-:W-:Y:S01]  /*4e20*/  IMAD.MOV.U32 R2, RZ, RZ, -0x1 ;  /* 0xffffffffff027424 */ /* 0x000fe200078e00ff */
[----:B------:R-:W-:Y:S02]  /*4e30*/  PRMT R3, RZ, 0x7610, R3 ;  /* 0x00007610ff037816 */ /* 0x000fe40000000003 */
[----:B--2---:R-:W-:-:S04]  /*4e40*/  IADD3 R18, P4, R18, R20, RZ ;  /* 0x0000001412127210 */ /* 0x004fc80007f9e0ff */
[----:B------:R-:W-:Y:S01]  /*4e50*/  ISETP.GE.U32.AND P1, PT, R18, UR4, PT ;  /* 0x0000000412007c0c */ /* 0x000fe2000bf26070 */
[----:B------:R-:W-:-:S05]  /*4e60*/  IMAD.X R17, R17, 0x1, R23, P4 ;  /* 0x0000000111117824 */ /* 0x000fca00020e0617 */
[----:B------:R-:W-:-:S13]  /*4e70*/  ISETP.GE.U32.AND.EX P1, PT, R17, UR5, PT, P1 ;  /* 0x0000000511007c0c */ /* 0x000fda000bf26110 */
[----:B------:R-:W-:Y:S05]  /*4e80*/  @P1 BRA `(.L_x_117) ;  /* 0x0000000400601947 */ /* 0x000fea0003800000 */
[----:B------:R-:W0:Y:S01]  /*4e90*/  S2R R12, SR_CTAID.X ;  /* 0x00000000000c7919 */ /* 0x000e220000002500 */
[----:B------:R-:W-:Y:S01]  /*4ea0*/  ULDC.64 UR4, c[0x0][0x628] ;  /* 0x00018a0000047ab9 */ /* 0x000fe20000000a00 */
[----:B------:R-:W-:Y:S01]  /*4eb0*/  ULDC UR7, c[0x0][0x630] ;  /* 0x00018c0000077ab9 */ /* 0x000fe20000000800 */
[----:B------:R-:W-:Y:S01]  /*4ec0*/  ISETP.NE.U32.AND P1, PT, RZ, UR4, PT ;  /* 0x00000004ff007c0c */ /* 0x000fe2000bf25070 */
[----:B------:R-:W1:Y:S01]  /*4ed0*/  S2R R13, SR_CTAID.Y ;  /* 0x00000000000d7919 */ /* 0x000e620000002600 */
[----:B------:R-:W-:Y:S01]  /*4ee0*/  ULDC UR8, c[0x0][0x150] ;  /* 0x0000540000087ab9 */ /* 0x000fe20000000800 */
[----:B------:R-:W-:Y:S01]  /*4ef0*/  IMAD.MOV.U32 R2, RZ, RZ, R18 ;  /* 0x000000ffff027224 */ /* 0x000fe200078e0012 */
[----:B------:R-:W-:Y:S01]  /*4f00*/  ISETP.NE.AND.EX P1, PT, RZ, UR5, PT, P1 ;  /* 0x00000005ff007c0c */ /* 0x000fe2000bf25310 */
[----:B------:R-:W-:Y:S01]  /*4f10*/  IMAD.MOV.U32 R3, RZ, RZ, R17 ;  /* 0x000000ffff037224 */ /* 0x000fe200078e0011 */
[----:B0-----:R-:W-:-:S11]  /*4f20*/  I2FP.F32.U32 R14, R12 ;  /* 0x0000000c000e7245 */ /* 0x001fd60000201000 */
[----:B------:R-:W-:Y:S05]  /*4f30*/  @!P1 BRA `(.L_x_118) ;  /* 0x0000000000289947 */ /* 0x000fea0003800000 */
[----:B------:R-:W-:Y:S02]  /*4f40*/  ULDC UR6, c[0x0][0x634] ;  /* 0x00018d0000067ab9 */ /* 0x000fe40000000800 */
[----:B------:R-:W-:-:S05]  /*4f50*/  IADD3 R3, P1, R18, UR6, RZ ;  /* 0x0000000612037c10 */ /* 0x000fca000ff3e0ff */
[----:B------:R-:W-:-:S04]  /*4f60*/  IMAD.X R11, RZ, RZ, R17, P1 ;  /* 0x000000ffff0b7224 */ /* 0x000fc800008e0611 */
[----:B------:R-:W-:-:S04]  /*4f70*/  IMAD.WIDE.U32 R4, R11, UR4, RZ ;  /* 0x000000040b047c25 */ /* 0x000fc8000f8e00ff */
[----:B------:R-:W-:-:S04]  /*4f80*/  IMAD.WIDE.U32 R4, P1, R3, UR5, R4 ;  /* 0x0000000503047c25 */ /* 0x000fc8000f820004 */
[----:B------:R-:W-:-:S04]  /*4f90*/  IMAD.WIDE.U32 R2, R3, UR4, RZ ;  /* 0x0000000403027c25 */ /* 0x000fc8000f8e00ff */
[----:B------:R-:W-:Y:S01]  /*4fa0*/  IMAD.MOV.U32 R2, RZ, RZ, R5 ;  /* 0x000000ffff027224 */ /* 0x000fe200078e0005 */
[----:B------:R-:W-:Y:S01]  /*4fb0*/  IADD3 RZ, P3, R3, R4, RZ ;  /* 0x0000000403ff7210 */ /* 0x000fe20007f7e0ff */
[----:B------:R-:W-:-:S04]  /*4fc0*/  IMAD.X R3, RZ, RZ, RZ, P1 ;  /* 0x000000ffff037224 */ /* 0x000fc800008e06ff */
[----:B------:R-:W-:-:S08]  /*4fd0*/  IMAD.WIDE.U32.X R2, R11, UR5, R2, P3 ;  /* 0x000000050b027c25 */ /* 0x000fd000098e0402 */
.L_x_118:
[----:B------:R-:W0:Y:S01]  /*4fe0*/  LDC R21, c[0x0][0x65c] ;  /* 0x00019700ff157b82 */ /* 0x000e220000000800 */
[--C-:B------:R-:W-:Y:S01]  /*4ff0*/  SHF.R.U64 R11, R2, UR7, R3.reuse ;  /* 0x00000007020b7c19 */ /* 0x100fe20008001203 */
[----:B------:R-:W-:Y:S01]  /*5000*/  FMUL R14, R14, UR8 ;  /* 0x000000080e0e7c20 */ /* 0x000fe20008400000 */
[----:B------:R-:W-:Y:S01]  /*5010*/  SHF.R.U32.HI R2, RZ, UR7, R3 ;  /* 0x00000007ff027c19 */ /* 0x000fe20008011603 */
[----:B------:R-:W-:Y:S01]  /*5020*/  ULDC UR6, c[0x0][0x154] ;  /* 0x0000550000067ab9 */ /* 0x000fe20000000800 */
[----:B------:R-:W-:Y:S01]  /*5030*/  IADD3 R15, P1, RZ, -R11, RZ ;  /* 0x8000000bff0f7210 */ /* 0x000fe20007f3e0ff */
[----:B------:R-:W-:Y:S01]  /*5040*/  ULDC.64 UR4, c[0x0][0x620] ;  /* 0x0001880000047ab9 */ /* 0x000fe20000000a00 */
[----:B-1----:R-:W-:Y:S01]  /*5050*/  I2FP.F32.U32 R3, R13 ;  /* 0x0000000d00037245 */ /* 0x002fe20000201000 */
[----:B------:R-:W1:Y:S01]  /*5060*/  LDC R19, c[0x0][0x144] ;  /* 0x00005100ff137b82 */ /* 0x000e620000000800 */
[----:B------:R-:W2:Y:S01]  /*5070*/  F2I.U32.TRUNC.NTZ R14, R14 ;  /* 0x0000000e000e7305 */ /* 0x000ea2000020f000 */
[----:B------:R-:W-:-:S02]  /*5080*/  IMAD.X R2, RZ, RZ, ~R2, P1 ;  /* 0x000000ffff027224 */ /* 0x000fc400008e0e02 */
[----:B------:R-:W-:Y:S01]  /*5090*/  FMUL R4, R3, UR6 ;  /* 0x0000000603047c20 */ /* 0x000fe20008400000 */
[----:B------:R-:W-:Y:S01]  /*50a0*/  IMAD.MOV.U32 R3, RZ, RZ, R17 ;  /* 0x000000ffff037224 */ /* 0x000fe200078e0011 */
[----:B------:R-:W-:Y:S01]  /*50b0*/  ULDC.64 UR6, c[0x0][0x640] ;  /* 0x0001900000067ab9 */ /* 0x000fe20000000a00 */
[----:B------:R-:W-:Y:S01]  /*50c0*/  IMAD R2, R2, UR4, RZ ;  /* 0x0000000402027c24 */ /* 0x000fe2000f8e02ff */
[----:B------:R-:W4:Y:S01]  /*50d0*/  LDC R20, c[0x0][0x148] ;  /* 0x00005200ff147b82 */ /* 0x000f220000000800 */
[----:B------:R-:W-:Y:S01]  /*50e0*/  ISETP.NE.U32.AND P1, PT, RZ, UR6, PT ;  /* 0x00000006ff007c0c */ /* 0x000fe2000bf25070 */
[----:B------:R-:W3:Y:S01]  /*50f0*/  F2I.U32.TRUNC.NTZ R4, R4 ;  /* 0x0000000400047305 */ /* 0x000ee2000020f000 */
[----:B------:R-:W-:Y:S02]  /*5100*/  IMAD R5, R15, UR5, R2 ;  /* 0x000000050f057c24 */ /* 0x000fe4000f8e0202 */
[----:B------:R-:W-:Y:S01]  /*5110*/  IMAD.MOV.U32 R2, RZ, RZ, R18 ;  /* 0x000000ffff027224 */ /* 0x000fe200078e0012 */
[----:B------:R-:W-:-:S02]  /*5120*/  ISETP.NE.AND.EX P1, PT, RZ, UR7, PT, P1 ;  /* 0x00000007ff007c0c */ /* 0x000fc4000bf25310 */
[----:B0-----:R-:W-:Y:S01]  /*5130*/  ISETP.NE.AND P4, PT, R21, 0x1, PT ;  /* 0x000000011500780c */ /* 0x001fe20003f85270 */
[----:B------:R-:W-:Y:S01]  /*5140*/  IMAD.WIDE.U32 R2, R15, UR4, R2 ;  /* 0x000000040f027c25 */ /* 0x000fe2000f8e0002 */
[----:B------:R-:W-:-:S03]  /*5150*/  ULDC UR4, c[0x0][0x618] ;  /* 0x0001860000047ab9 */ /* 0x000fc60000000800 */
[----:B--2---:R-:W-:Y:S02]  /*5160*/  IMAD.MOV R14, RZ, RZ, -R14 ;  /* 0x000000ffff0e7224 */ /* 0x004fe400078e0a0e */
[----:B------:R-:W-:Y:S02]  /*5170*/  IMAD.IADD R3, R3, 0x1, R5 ;  /* 0x0000000103037824 */ /* 0x000fe400078e0205 */
[----:B-1----:R-:W-:-:S03]  /*5180*/  IMAD R12, R19, R14, R12 ;  /* 0x0000000e130c7224 */ /* 0x002fc600078e020c */
[--C-:B------:R-:W-:Y:S01]  /*5190*/  SHF.R.U64 R14, R2, UR4, R3.reuse ;  /* 0x00000004020e7c19 */ /* 0x100fe20008001203 */
[----:B---3--:R-:W-:Y:S01]  /*51a0*/  IMAD.MOV R2, RZ, RZ, -R4 ;  /* 0x000000ffff027224 */ /* 0x008fe200078e0a04 */
[----:B------:R-:W-:Y:S01]  /*51b0*/  SHF.R.U32.HI R3, RZ, UR4, R3 ;  /* 0x00000004ff037c19 */ /* 0x000fe20008011603 */
[----:B------:R-:W-:Y:S02]  /*51c0*/  ULDC UR4, c[0x0][0x608] ;  /* 0x0001820000047ab9 */ /* 0x000fe40000000800 */
[----:B----4-:R-:W-:Y:S01]  /*51d0*/  @P4 IMAD R12, R20, R2, R13 ;  /* 0x00000002140c4224 */ /* 0x010fe200078e020d */
[--C-:B------:R-:W-:Y:S02]  /*51e0*/  SHF.R.U64 R19, R14, UR4, R3.reuse ;  /* 0x000000040e137c19 */ /* 0x100fe40008001203 */
[----:B------:R-:W-:Y:S01]  /*51f0*/  SHF.R.U32.HI R2, RZ, UR4, R3 ;  /* 0x00000004ff027c19 */ /* 0x000fe20008011603 */
[----:B------:R-:W-:-:S03]  /*5200*/  ULDC UR4, c[0x0][0x658] ;  /* 0x0001960000047ab9 */ /* 0x000fc60000000800 */
[--C-:B------:R-:W-:Y:S02]  /*5210*/  SHF.R.U64 R13, R19, UR4, R2.reuse ;  /* 0x00000004130d7c19 */ /* 0x100fe40008001202 */
[----:B------:R-:W-:-:S03]  /*5220*/  SHF.R.U32.HI R2, RZ, UR4, R2 ;  /* 0x00000004ff027c19 */ /* 0x000fc60008011602 */
[----:B------:R-:W-:Y:S02]  /*5230*/  IMAD.MOV.U32 R4, RZ, RZ, R13 ;  /* 0x000000ffff047224 */ /* 0x000fe400078e000d */
[----:B------:R-:W-:Y:S01]  /*5240*/  IMAD.MOV.U32 R3, RZ, RZ, R2 ;  /* 0x000000ffff037224 */ /* 0x000fe200078e0002 */
[----:B------:R-:W-:Y:S06]  /*5250*/  @!P1 BRA `(.L_x_119) ;  /* 0x00000000002c9947 */ /* 0x000fec0003800000 */
        /* <DEDUP_REMOVED lines=9> */
[----:B------:R-:W-:-:S04]  /*52f0*/  IMAD.WIDE.U32.X R2, R15, UR7, R2, P3 ;  /* 0x000000070f027c25 */ /* 0x000fc800098e0402 */
[----:B------:R-:W-:-:S07]  /*5300*/  IMAD.MOV.U32 R4, RZ, RZ, R2 ;  /* 0x000000ffff047224 */ /* 0x000fce00078e0002 */
.L_x_119:
[----:B------:R-:W-:Y:S01]  /*5310*/  ULDC UR4, c[0x0][0x648] ;  /* 0x0001920000047ab9 */ /* 0x000fe20000000800 */
[----:B------:R-:W-:Y:S01]  /*5320*/  LOP3.LUT R2, R19, UR15, RZ, 0xc0, !PT ;  /* 0x0000000f13027c12 */ /* 0x000fe2000f8ec0ff */
[----:B------:R-:W-:Y:S01]  /*5330*/  ULDC UR5, c[0x0][0x610] ;  /* 0x0001840000057ab9 */ /* 0x000fe20000000800 */
[----:B------:R-:W-:Y:S01]  /*5340*/  SHF.R.U64 R3, R4, UR4, R3 ;  /* 0x0000000404037c19 */ /* 0x000fe20008001203 */
[----:B------:R-:W-:Y:S01]  /*5350*/  ULDC UR4, c[0x0][0x638] ;  /* 0x00018e0000047ab9 */ /* 0x000fe20000000800 */
[----:B------:R-:W-:-:S03]  /*5360*/  LOP3.LUT R14, R14, UR14, RZ, 0xc0, !PT ;  /* 0x0000000e0e0e7c12 */ /* 0x000fc6000f8ec0ff */
[----:B------:R-:W-:Y:S02]  /*5370*/  IMAD.MOV R4, RZ, RZ, -R3 ;  /* 0x000000ffff047224 */ /* 0x000fe400078e0a03 */
[----:B------:R-:W-:Y:S02]  /*5380*/  IMAD R3, R3, UR16, R2 ;  /* 0x0000001003037c24 */ /* 0x000fe4000f8e0202 */
[----:B------:R-:W-:Y:S01]  /*5390*/  IMAD R13, R4, UR4, R13 ;  /* 0x00000004040d7c24 */ /* 0x000fe2000f8e020d */
[----:B------:R-:W-:Y:S01]  /*53a0*/  ULDC UR4, c[0x0][0x600] ;  /* 0x0001800000047ab9 */ /* 0x000fe20000000800 */
[----:B------:R-:W-:Y:S02]  /*53b0*/  IMAD R12, R3, UR5, R12 ;  /* 0x00000005030c7c24 */ /* 0x000fe4000f8e020c */
[----:B------:R-:W-:Y:S02]  /*53c0*/  IMAD R13, R13, UR4, R14 ;  /* 0x000000040d0d7c24 */ /* 0x000fe4000f8e020e */
[----:B------:R-:W-:-:S02]  /*53d0*/  IMAD.MOV.U32 R3, RZ, RZ, 0x1 ;  /* 0x00000001ff037424 */ /* 0x000fc400078e00ff */
[----:B------:R-:W-:Y:S01]  /*53e0*/  IMAD.MOV.U32 R2, RZ, RZ, R11 ;  /* 0x000000ffff027224 */ /* 0x000fe200078e000b */
[----:B------:R-:W-:Y:S02]  /*53f0*/  SEL R22, R13, R12, !P4 ;  /* 0x0000000c0d167207 */ /* 0x000fe40006000000 */
[----:B------:R-:W-:-:S07]  /*5400*/  SEL R19, R12, R13, !P4 ;  /* 0x0000000d0c137207 */ /* 0x000fce0006000000 */
.L_x_117:
[----:B------:R-:W-:Y:S05]  /*5410*/  BSYNC B1 ;  /* 0x0000000000017941 */ /* 0x000fea0003800000 */
.L_x_116:
[----:B------:R-:W-:-:S13]  /*5420*/  LOP3.LUT P1, RZ, R3, 0xff, RZ, 0xc0, !PT ;  /* 0x000000ff03ff7812 */ /* 0x000fda000782c0ff */
[----:B------:R-:W-:Y:S05]  /*5430*/  @P1 BRA `(.L_x_120) ;  /* 0xfffffff4001c1947 */ /* 0x000fea000383ffff */
[----:B------:R-:W-:Y:S05]  /*5440*/  BSYNC B0 ;  /* 0x0000000000007941 */ /* 0x000fea0003800000 */
.L_x_108:
[----:B------:R-:W-:-:S03]  /*5450*/  UMOV UR4, 0xffffffff ;  /* 0xffffffff00047882 */ /* 0x000fc60000000000 */
[----:B------:R-:W-:Y:S05]  /*5460*/  BRA.DIV UR4, `(.L_x_121) ;  /* 0x0000001204a07947 */ /* 0x000fea000b800000 */
[----:B------:R-:W-:-:S13]  /*5470*/  ELECT P6, URZ, PT ;  /* 0x00000000003f782f */ /* 0x000fda00038c0000 */
.L_x_161:
[----:B------:R-:W-:Y:S04]  /*5480*/  BSSY B0, `(.L_x_122) ;  /* 0x0000103000007945 */ /* 0x000fe80003800000 */
[----:B------:R-:W-:Y:S05]  /*5490*/  @!P6 BRA `(.L_x_123) ;  /* 0x000000100004e947 */ /* 0x000fea0003800000 */
[----:B------:R-:W-:-:S04]  /*54a0*/  LOP3.LUT R16, R16, 0x2, RZ, 0xfc, !PT ;  /* 0x0000000210107812 */ /* 0x000fc800078efcff */
[----:B------:R-:W-:-:S13]  /*54b0*/  ISETP.NE.AND P0, PT, R16, 0x3, PT ;  /* 0x000000031000780c */ /* 0x000fda0003f05270 */
[----:B------:R-:W-:Y:S05]  /*54c0*/  @!P0 BRA `(.L_x_124) ;  /* 0x0000000000048947 */ /* 0x000fea0003800000 */
[----:B------:R-:W-:Y:S01]  /*54d0*/  BPT.TRAP 0x1 ;  /* 0x000000040000795c */ /* 0x000fe20000300000 */
.L_x_124:
[----:B------:R-:W0:Y:S01]  /*54e0*/  S2R R3, SR_CgaCtaId ;  /* 0x0000000000037919 */ /* 0x000e220000008800 */
[----:B------:R-:W-:-:S04]  /*54f0*/  MOV R2, 0x400 ;  /* 0x0000040000027802 */ /* 0x000fc80000000f00 */
[----:B0-----:R-:W-:Y:S02]  /*5500*/  LEA R3, R3, R2, 0x18 ;  /* 0x0000000203037211 */ /* 0x001fe400078ec0ff */
[----:B------:R-:W-:-:S03]  /*5510*/  SHF.L.U32 R2, R0, 0x1f, RZ ;  /* 0x0000001f00027819 */ /* 0x000fc600000006ff */
[----:B------:R-:W-:-:S04]  /*5520*/  VIADD R3, R3, 0xe0 ;  /* 0x000000e003037836 */ /* 0x000fc80000000000 */
[C---:B------:R-:W-:Y:S02]  /*5530*/  IMAD R7, R6.reuse, 0x8, R3 ;  /* 0x0000000806077824 */ /* 0x040fe400078e0203 */
[----:B------:R-:W-:Y:S02]  /*5540*/  VIADD R6, R6, 0x1 ;  /* 0x0000000106067836 */ /* 0x000fe40000000000 */
[----:B------:R-:W0:Y:S03]  /*5550*/  SYNCS.PHASECHK.TRANS64.TRYWAIT P0, [R7+URZ], R2 ;  /* 0x00000002070075a7 */ /* 0x000e26000800017f */
[----:B------:R-:W-:-:S04]  /*5560*/  ISETP.NE.AND P1, PT, R6, 0x1c, PT ;  /* 0x0000001c0600780c */ /* 0x000fc80003f25270 */
[----:B------:R-:W-:Y:S02]  /*5570*/  SEL R5, RZ, 0x1, P1 ;  /* 0x00000001ff057807 */ /* 0x000fe40000800000 */
[----:B------:R-:W-:Y:S02]  /*5580*/  SEL R6, R6, RZ, P1 ;  /* 0x000000ff06067207 */ /* 0x000fe40000800000 */
[----:B------:R-:W-:-:S03]  /*5590*/  LOP3.LUT R5, R0, R5, RZ, 0x3c, !PT ;  /* 0x0000000500057212 */ /* 0x000fc600078e3cff */
[----:B------:R-:W-:Y:S01]  /*55a0*/  IMAD R9, R6, 0x8, R3 ;  /* 0x0000000806097824 */ /* 0x000fe200078e0203 */
[----:B------:R-:W-:Y:S01]  /*55b0*/  SHF.L.U32 R4, R5, 0x1f, RZ ;  /* 0x0000001f05047819 */ /* 0x000fe200000006ff */
[----:B0-----:R-:W-:Y:S06]  /*55c0*/  @!P0 BRA `(.L_x_125) ;  /* 0x0000001000688947 */ /* 0x001fec0003800000 */
.L_x_162:
[----:B------:R-:W1:Y:S01]  /*55d0*/  SYNCS.PHASECHK.TRANS64.TRYWAIT P0, [R9+URZ], R4 ;  /* 0x00000004090075a7 */ /* 0x000e62000800017f */
[----:B------:R-:W-:-:S05]  /*55e0*/  VIADD R0, R6, 0x1 ;  /* 0x0000000106007836 */ /* 0x000fca0000000000 */
[----:B------:R-:W-:-:S04]  /*55f0*/  ISETP.NE.AND P1, PT, R0, 0x1c, PT ;  /* 0x0000001c0000780c */ /* 0x000fc80003f25270 */
[----:B0-----:R-:W-:Y:S02]  /*5600*/  SEL R2, RZ, 0x1, P1 ;  /* 0x00000001ff027807 */ /* 0x001fe40000800000 */
[----:B------:R-:W-:Y:S02]  /*5610*/  SEL R0, R0, RZ, P1 ;  /* 0x000000ff00007207 */ /* 0x000fe40000800000 */
[----:B------:R-:W-:-:S03]  /*5620*/  LOP3.LUT R7, R5, R2, RZ, 0x3c, !PT ;  /* 0x0000000205077212 */ /* 0x000fc600078e3cff */
[----:B------:R-:W-:Y:S01]  /*5630*/  IMAD R6, R0, 0x8, R3 ;  /* 0x0000000800067824 */ /* 0x000fe200078e0203 */
[----:B------:R-:W-:Y:S01]  /*5640*/  SHF.L.U32 R5, R7, 0x1f, RZ ;  /* 0x0000001f07057819 */ /* 0x000fe200000006ff */
[----:B-1----:R-:W-:Y:S06]  /*5650*/  @!P0 BRA `(.L_x_126) ;  /* 0x0000001000588947 */ /* 0x002fec0003800000 */
.L_x_163:
[----:B------:R-:W1:Y:S01]  /*5660*/  SYNCS.PHASECHK.TRANS64.TRYWAIT P0, [R6+URZ], R5 ;  /* 0x00000005060075a7 */ /* 0x000e62000800017f */
[----:B------:R-:W-:-:S05]  /*5670*/  VIADD R0, R0, 0x1 ;  /* 0x0000000100007836 */ /* 0x000fca0000000000 */
[----:B------:R-:W-:-:S04]  /*5680*/  ISETP.NE.AND P1, PT, R0, 0x1c, PT ;  /* 0x0000001c0000780c */ /* 0x000fc80003f25270 */
[----:B------:R-:W-:Y:S02]  /*5690*/  SEL R2, RZ, 0x1, P1 ;  /* 0x00000001ff027807 */ /* 0x000fe40000800000 */
[----:B------:R-:W-:Y:S02]  /*56a0*/  SEL R0, R0, RZ, P1 ;  /* 0x000000ff00007207 */ /* 0x000fe40000800000 */
[----:B------:R-:W-:-:S03]  /*56b0*/  LOP3.LUT R7, R7, R2, RZ, 0x3c, !PT ;  /* 0x0000000207077212 */ /* 0x000fc600078e3cff */
[----:B0-----:R-:W-:Y:S01]  /*56c0*/  IMAD R9, R0, 0x8, R3 ;  /* 0x0000000800097824 */ /* 0x001fe200078e0203 */
[----:B------:R-:W-:Y:S01]  /*56d0*/  SHF.L.U32 R4, R7, 0x1f, RZ ;  /* 0x0000001f07047819 */ /* 0x000fe200000006ff */
[----:B-1----:R-:W-:Y:S06]  /*56e0*/  @!P0 BRA `(.L_x_127) ;  /* 0x0000001000488947 */ /* 0x002fec0003800000 */
.L_x_164:
        /* <DEDUP_REMOVED lines=9> */
.L_x_165:
        /* <DEDUP_REMOVED lines=9> */
.L_x_166:
        /* <DEDUP_REMOVED lines=9> */
.L_x_167:
        /* <DEDUP_REMOVED lines=9> */
.L_x_168:
        /* <DEDUP_REMOVED lines=9> */
.L_x_169:
        /* <DEDUP_REMOVED lines=9> */
.L_x_170:
        /* <DEDUP_REMOVED lines=9> */
.L_x_171:
        /* <DEDUP_REMOVED lines=9> */
.L_x_172:
        /* <DEDUP_REMOVED lines=9> */
.L_x_173:
        /* <DEDUP_REMOVED lines=9> */
.L_x_174:
        /* <DEDUP_REMOVED lines=9> */
.L_x_175:
        /* <DEDUP_REMOVED lines=9> */
.L_x_176:
        /* <DEDUP_REMOVED lines=9> */
.L_x_177:
        /* <DEDUP_REMOVED lines=9> */
.L_x_178:
        /* <DEDUP_REMOVED lines=9> */
.L_x_179:
        /* <DEDUP_REMOVED lines=9> */
.L_x_180:
        /* <DEDUP_REMOVED lines=9> */
.L_x_181:
        /* <DEDUP_REMOVED lines=9> */
.L_x_182:
        /* <DEDUP_REMOVED lines=9> */
.L_x_183:
        /* <DEDUP_REMOVED lines=9> */
.L_x_184:
        /* <DEDUP_REMOVED lines=9> */
.L_x_185:
        /* <DEDUP_REMOVED lines=9> */
.L_x_186:
        /* <DEDUP_REMOVED lines=9> */
.L_x_187:
[----:B------:R-:W1:Y:S01]  /*63e0*/  SYNCS.PHASECHK.TRANS64.TRYWAIT P0, [R6+URZ], R5 ;  /* 0x00000005060075a7 */ /* 0x000e62000800017f */
[----:B------:R-:W-:-:S05]  /*63f0*/  VIADD R0, R0, 0x1 ;  /* 0x0000000100007836 */ /* 0x000fca0000000000 */
[----:B------:R-:W-:-:S04]  /*6400*/  ISETP.NE.AND P1, PT, R0, 0x1c, PT ;  /* 0x0000001c0000780c */ /* 0x000fc80003f25270 */
[----:B------:R-:W-:Y:S02]  /*6410*/  SEL R2, RZ, 0x1, P1 ;  /* 0x00000001ff027807 */ /* 0x000fe40000800000 */
[----:B------:R-:W-:Y:S02]  /*6420*/  SEL R0, R0, RZ, P1 ;  /* 0x000000ff00007207 */ /* 0x000fe40000800000 */
[----:B------:R-:W-:Y:S01]  /*6430*/  LOP3.LUT R2, R7, R2, RZ, 0x3c, !PT ;  /* 0x0000000207027212 */ /* 0x000fe200078e3cff */
[----:B-1----:R-:W-:Y:S06]  /*6440*/  @!P0 BRA `(.L_x_151) ;  /* 0x0000000800d08947 */ /* 0x002fec0003800000 */
.L_x_188:
[----:B------:R-:W-:Y:S01]  /*6450*/  IMAD R3, R0, 0x8, R3 ;  /* 0x0000000800037824 */ /* 0x000fe200078e0203 */
[----:B------:R-:W-:-:S07]  /*6460*/  SHF.L.U32 R0, R2, 0x1f, RZ ;  /* 0x0000001f02007819 */ /* 0x000fce00000006ff */
.L_x_152:
[----:B--2---:R2:W4:Y:S02]  /*6470*/  SYNCS.PHASECHK.TRANS64.TRYWAIT P0, [R3+URZ], R0 ;  /* 0x00000000030075a7 */ /* 0x004524000800017f */
[----:B----4-:R-:W-:Y:S05]  /*6480*/  @!P0 NANOSLEEP.SYNCS 0x989680 ;  /* 0x009896800000895d */ /* 0x010fea0003900000 */
[----:B------:R-:W4:Y:S02]  /*6490*/  @!P0 SYNCS.PHASECHK.TRANS64 P0, [R3+URZ], R0 ;  /* 0x00000000030085a7 */ /* 0x000f24000800007f */
[----:B----4-:R-:W-:Y:S05]  /*64a0*/  @!P0 BRA `(.L_x_152) ;  /* 0xfffffffc00f08947 */ /* 0x010fea000383ffff */
.L_x_123:
[----:B------:R-:W-:Y:S05]  /*64b0*/  BSYNC B0 ;  /* 0x0000000000007941 */ /* 0x000fea0003800000 */
.L_x_122:
[----:B------:R-:W-:Y:S05]  /*64c0*/  EXIT ;  /* 0x000000000000794d */ /* 0x000fea0003800000 */
.L_x_20:
[----:B-1----:R1:W2:Y:S02]  /*64d0*/  SYNCS.PHASECHK.TRANS64.TRYWAIT P0, [R64+URZ], R3 ;  /* 0x00000003400075a7 */ /* 0x0022a4000800017f */
[----:B--2---:R-:W-:Y:S05]  /*64e0*/  @!P0 NANOSLEEP.SYNCS 0x989680 ;  /* 0x009896800000895d */ /* 0x004fea0003900000 */
[----:B------:R-:W2:Y:S02]  /*64f0*/  @!P0 SYNCS.PHASECHK.TRANS64 P0, [R64+URZ], R3 ;  /* 0x00000003400085a7 */ /* 0x000ea4000800007f */
[----:B--2---:R-:W-:Y:S05]  /*6500*/  @!P0 BRA `(.L_x_20) ;  /* 0xfffffffc00f08947 */ /* 0x004fea000383ffff */
[----:B------:R-:W-:Y:S05]  /*6510*/  BRA `(.L_x_153) ;  /* 0xffffffb4003c7947 */ /* 0x000fea000383ffff */
.L_x_25:
[----:B--2---:R2:W3:Y:S02]  /*6520*/  SYNCS.PHASECHK.TRANS64.TRYWAIT P1, [R3+URZ], R0 ;  /* 0x00000000030075a7 */ /* 0x0044e4000802017f */
[----:B---3--:R-:W-:Y:S05]  /*6530*/  @!P1 NANOSLEEP.SYNCS 0x989680 ;  /* 0x009896800000995d */ /* 0x008fea0003900000 */
[----:B------:R-:W3:Y:S02]  /*6540*/  @!P1 SYNCS.PHASECHK.TRANS64 P1, [R3+URZ], R0 ;  /* 0x00000000030095a7 */ /* 0x000ee4000802007f */
[----:B---3--:R-:W-:Y:S05]  /*6550*/  @!P1 BRA `(.L_x_25) ;  /* 0xfffffffc00f09947 */ /* 0x008fea000383ffff */
[----:B------:R-:W-:Y:S05]  /*6560*/  BRA `(.L_x_24) ;  /* 0xffffffb400a47947 */ /* 0x000fea000383ffff */
.L_x_30:
[----:B--2---:R-:W-:-:S04]  /*6570*/  IMAD.U32 R5, RZ, RZ, UR4 ;  /* 0x00000004ff057e24 */ /* 0x004fc8000f8e00ff */
[----:B------:R2:W3:Y:S03]  /*6580*/  SYNCS.PHASECHK.TRANS64.TRYWAIT P1, [R5+URZ], R4 ;  /* 0x00000004050075a7 */ /* 0x0004e6000802017f */
[----:B---3--:R-:W-:Y:S05]  /*6590*/  @!P1 NANOSLEEP.SYNCS 0x989680 ;  /* 0x009896800000995d */ /* 0x008fea0003900000 */
[----:B------:R-:W3:Y:S02]  /*65a0*/  @!P1 SYNCS.PHASECHK.TRANS64 P1, [R5+URZ], R4 ;  /* 0x00000004050095a7 */ /* 0x000ee4000802007f */
[----:B---3--:R-:W-:Y:S05]  /*65b0*/  @!P1 BRA `(.L_x_30) ;  /* 0xfffffffc00ec9947 */ /* 0x008fea000383ffff */
[----:B------:R-:W-:Y:S05]  /*65c0*/  BRA `(.L_x_29) ;  /* 0xffffffb8001c7947 */ /* 0x000fea000383ffff */
.L_x_36:
[----:B-1----:R1:W2:Y:S02]  /*65d0*/  SYNCS.PHASECHK.TRANS64.TRYWAIT P0, [R64+URZ+0x10], R3 ;  /* 0x00001003400075a7 */ /* 0x0022a4000800017f */
[----:B--2---:R-:W-:Y:S05]  /*65e0*/  @!P0 NANOSLEEP.SYNCS 0x989680 ;  /* 0x009896800000895d */ /* 0x004fea0003900000 */
[----:B------:R-:W2:Y:S02]  /*65f0*/  @!P0 SYNCS.PHASECHK.TRANS64 P0, [R64+URZ+0x10], R3 ;  /* 0x00001003400085a7 */ /* 0x000ea4000800007f */
[----:B--2---:R-:W-:Y:S05]  /*6600*/  @!P0 BRA `(.L_x_36) ;  /* 0xfffffffc00f08947 */ /* 0x004fea000383ffff */
[----:B------:R-:W-:Y:S05]  /*6610*/  BRA `(.L_x_154) ;  /* 0xffffffbc00287947 */ /* 0x000fea000383ffff */
.L_x_109:
[----:B------:R-:W-:Y:S01]  /*6620*/  BSSY B1, `(.L_x_155) ;  /* 0x0000006000017945 */ /* 0x000fe20003800000 */
[----:B------:R-:W-:-:S07]  /*6630*/  IMAD.MOV.U32 R15, RZ, RZ, -0x1 ;  /* 0xffffffffff0f7424 */ /* 0x000fce00078e00ff */
[----:B---3-5:R-:W-:Y:S05]  /*6640*/  WARPSYNC.COLLECTIVE R15, `(.L_x_156) ;  /* 0x000000000f0c7348 */ /* 0x028fea0003c00000 */
[----:B------:R-:W-:Y:S02]  /*6650*/  ELECT P6, UR62, PT ;  /* 0x00000000003e782f */ /* 0x000fe400038c0000 */
[----:B------:R-:W-:Y:S01]  /*6660*/  MOV R14, UR62 ;  /* 0x0000003e000e7c02 */ /* 0x000fe20008000f00 */
[----:B---3-5:R-:W-:Y:S10]  /*6670*/  ENDCOLLECTIVE ;  /* 0x000000000000791b */ /* 0x028ff40003800000 */
.L_x_156:
[----:B------:R-:W-:Y:S05]  /*6680*/  BSYNC B1 ;  /* 0x0000000000017941 */ /* 0x000fea0003800000 */
.L_x_155:
[----:B------:R-:W-:Y:S05]  /*6690*/  BRA `(.L_x_157) ;  /* 0xffffffe000907947 */ /* 0x000fea000383ffff */
.L_x_112:
[----:B0-----:R0:W1:Y:S02]  /*66a0*/  SYNCS.PHASECHK.TRANS64.TRYWAIT P1, [R12+URZ+0xe0], R5 ;  /* 0x0000e0050c0075a7 */ /* 0x001064000802017f */
[----:B-1----:R-:W-:Y:S05]  /*66b0*/  @!P1 NANOSLEEP.SYNCS 0x989680 ;  /* 0x009896800000995d */ /* 0x002fea0003900000 */
[----:B------:R-:W1:Y:S02]  /*66c0*/  @!P1 SYNCS.PHASECHK.TRANS64 P1, [R12+URZ+0xe0], R5 ;  /* 0x0000e0050c0095a7 */ /* 0x000e64000802007f */
[----:B-1----:R-:W-:Y:S05]  /*66d0*/  @!P1 BRA `(.L_x_112) ;  /* 0xfffffffc00f09947 */ /* 0x002fea000383ffff */
[----:B------:R-:W-:Y:S05]  /*66e0*/  BRA `(.L_x_158) ;  /* 0xffffffe000cc7947 */ /* 0x000fea000383ffff */
.L_x_121:
[----:B------:R-:W-:Y:S01]  /*66f0*/  BSSY B0, `(.L_x_159) ;  /* 0x0000006000007945 */ /* 0x000fe20003800000 */
[----:B------:R-:W-:-:S07]  /*6700*/  IMAD.MOV.U32 R15, RZ, RZ, -0x1 ;  /* 0xffffffffff0f7424 */ /* 0x000fce00078e00ff */
[----:B---3-5:R-:W-:Y:S05]  /*6710*/  WARPSYNC.COLLECTIVE R15, `(.L_x_160) ;  /* 0x000000000f0c7348 */ /* 0x028fea0003c00000 */
[----:B------:R-:W-:Y:S02]  /*6720*/  ELECT P6, UR62, PT ;  /* 0x00000000003e782f */ /* 0x000fe400038c0000 */
[----:B------:R-:W-:Y:S01]  /*6730*/  MOV R14, UR62 ;  /* 0x0000003e000e7c02 */ /* 0x000fe20008000f00 */
[----:B---3-5:R-:W-:Y:S10]  /*6740*/  ENDCOLLECTIVE ;  /* 0x000000000000791b */ /* 0x028ff40003800000 */
.L_x_160:
[----:B------:R-:W-:Y:S05]  /*6750*/  BSYNC B0 ;  /* 0x0000000000007941 */ /* 0x000fea0003800000 */
.L_x_159:
[----:B------:R-:W-:Y:S05]  /*6760*/  BRA `(.L_x_161) ;  /* 0xffffffec00447947 */ /* 0x000fea000383ffff */
.L_x_125:
[----:B0-----:R0:W1:Y:S02]  /*6770*/  SYNCS.PHASECHK.TRANS64.TRYWAIT P0, [R7+URZ], R2 ;  /* 0x00000002070075a7 */ /* 0x001064000800017f */
[----:B-1----:R-:W-:Y:S05]  /*6780*/  @!P0 NANOSLEEP.SYNCS 0x989680 ;  /* 0x009896800000895d */ /* 0x002fea0003900000 */
[----:B------:R-:W1:Y:S02]  /*6790*/  @!P0 SYNCS.PHASECHK.TRANS64 P0, [R7+URZ], R2 ;  /* 0x00000002070085a7 */ /* 0x000e64000800007f */
[----:B-1----:R-:W-:Y:S05]  /*67a0*/  @!P0 BRA `(.L_x_125) ;  /* 0xfffffffc00f08947 */ /* 0x002fea000383ffff */
[----:B------:R-:W-:Y:S05]  /*67b0*/  BRA `(.L_x_162) ;  /* 0xffffffec00847947 */ /* 0x000fea000383ffff */
.L_x_126:
[----:B0-----:R0:W1:Y:S02]  /*67c0*/  SYNCS.PHASECHK.TRANS64.TRYWAIT P0, [R9+URZ], R4 ;  /* 0x00000004090075a7 */ /* 0x001064000800017f */
[----:B-1----:R-:W-:Y:S05]  /*67d0*/  @!P0 NANOSLEEP.SYNCS 0x989680 ;  /* 0x009896800000895d */ /* 0x002fea0003900000 */
[----:B------:R-:W1:Y:S02]  /*67e0*/  @!P0 SYNCS.PHASECHK.TRANS64 P0, [R9+URZ], R4 ;  /* 0x00000004090085a7 */ /* 0x000e64000800007f */
[----:B-1----:R-:W-:Y:S05]  /*67f0*/  @!P0 BRA `(.L_x_126) ;  /* 0xfffffffc00f08947 */ /* 0x002fea000383ffff */
[----:B------:R-:W-:Y:S05]  /*6800*/  BRA `(.L_x_163) ;  /* 0xffffffec00947947 */ /* 0x000fea000383ffff */
.L_x_127:
[----:B0-----:R0:W1:Y:S02]  /*6810*/  SYNCS.PHASECHK.TRANS64.TRYWAIT P0, [R6+URZ], R5 ;  /* 0x00000005060075a7 */ /* 0x001064000800017f */
[----:B-1----:R-:W-:Y:S05]  /*6820*/  @!P0 NANOSLEEP.SYNCS 0x989680 ;  /* 0x009896800000895d */ /* 0x002fea0003900000 */
[----:B------:R-:W1:Y:S02]  /*6830*/  @!P0 SYNCS.PHASECHK.TRANS64 P0, [R6+URZ], R5 ;  /* 0x00000005060085a7 */ /* 0x000e64000800007f */
[----:B-1----:R-:W-:Y:S05]  /*6840*/  @!P0 BRA `(.L_x_127) ;  /* 0xfffffffc00f08947 */ /* 0x002fea000383ffff */
[----:B------:R-:W-:Y:S05]  /*6850*/  BRA `(.L_x_164) ;  /* 0xffffffec00a47947 */ /* 0x000fea000383ffff */
.L_x_128:
[----:B0-----:R0:W1:Y:S02]  /*6860*/  SYNCS.PHASECHK.TRANS64.TRYWAIT P0, [R9+URZ], R4 ;  /* 0x00000004090075a7 */ /* 0x001064000800017f */
[----:B-1----:R-:W-:Y:S05]  /*6870*/  @!P0 NANOSLEEP.SYNCS 0x989680 ;  /* 0x009896800000895d */ /* 0x002fea0003900000 */
[----:B------:R-:W1:Y:S02]  /*6880*/  @!P0 SYNCS.PHASECHK.TRANS64 P0, [R9+URZ], R4 ;  /* 0x00000004090085a7 */ /* 0x000e64000800007f */
[----:B-1----:R-:W-:Y:S05]  /*6890*/  @!P0 BRA `(.L_x_128) ;  /* 0xfffffffc00f08947 */ /* 0x002fea000383ffff */
[----:B------:R-:W-:Y:S05]  /*68a0*/  BRA `(.L_x_165) ;  /* 0xffffffec00b47947 */ /* 0x000fea000383ffff */
.L_x_129:
[----:B0-----:R0:W1:Y:S02]  /*68b0*/  SYNCS.PHASECHK.TRANS64.TRYWAIT P0, [R6+URZ], R5 ;  /* 0x00000005060075a7 */ /* 0x001064000800017f */
[----:B-1----:R-:W-:Y:S05]  /*68c0*/  @!P0 NANOSLEEP.SYNCS 0x989680 ;  /* 0x009896800000895d */ /* 0x002fea0003900000 */
[----:B------:R-:W1:Y:S02]  /*68d0*/  @!P0 SYNCS.PHASECHK.TRANS64 P0, [R6+URZ], R5 ;  /* 0x00000005060085a7 */ /* 0x000e64000800007f */
[----:B-1----:R-:W-:Y:S05]  /*68e0*/  @!P0 BRA `(.L_x_129) ;  /* 0xfffffffc00f08947 */ /* 0x002fea000383ffff */
[----:B------:R-:W-:Y:S05]  /*68f0*/  BRA `(.L_x_166) ;  /* 0xffffffec00c47947 */ /* 0x000fea000383ffff */
.L_x_130:
[----:B0-----:R0:W1:Y:S02]  /*6900*/  SYNCS.PHASECHK.TRANS64.TRYWAIT P0, [R9+URZ], R4 ;  /* 0x00000004090075a7 */ /* 0x001064000800017f */
[----:B-1----:R-:W-:Y:S05]  /*6910*/  @!P0 NANOSLEEP.SYNCS 0x989680 ;  /* 0x009896800000895d */ /* 0x002fea0003900000 */
[----:B------:R-:W1:Y:S02]  /*6920*/  @!P0 SYNCS.PHASECHK.TRANS64 P0, [R9+URZ], R4 ;  /* 0x00000004090085a7 */ /* 0x000e64000800007f */
[----:B-1----:R-:W-:Y:S05]  /*6930*/  @!P0 BRA `(.L_x_130) ;  /* 0xfffffffc00f08947 */ /* 0x002fea000383ffff */
[----:B------:R-:W-:Y:S05]  /*6940*/  BRA `(.L_x_167) ;  /* 0xffffffec00d47947 */ /* 0x000fea000383ffff */
.L_x_131:
[----:B0-----:R0:W1:Y:S02]  /*6950*/  SYNCS.PHASECHK.TRANS64.TRYWAIT P0, [R6+URZ], R5 ;  /* 0x00000005060075a7 */ /* 0x001064000800017f */
[----:B-1----:R-:W-:Y:S05]  /*6960*/  @!P0 NANOSLEEP.SYNCS 0x989680 ;  /* 0x009896800000895d */ /* 0x002fea0003900000 */
[----:B------:R-:W1:Y:S02]  /*6970*/  @!P0 SYNCS.PHASECHK.TRANS64 P0, [R6+URZ], R5 ;  /* 0x00000005060085a7 */ /* 0x000e64000800007f */
[----:B-1----:R-:W-:Y:S05]  /*6980*/  @!P0 BRA `(.L_x_131) ;  /* 0xfffffffc00f08947 */ /* 0x002fea000383ffff */
[----:B------:R-:W-:Y:S05]  /*6990*/  BRA `(.L_x_168) ;  /* 0xffffffec00e47947 */ /* 0x000fea000383ffff */
.L_x_132:
[----:B0-----:R0:W1:Y:S02]  /*69a0*/  SYNCS.PHASECHK.TRANS64.TRYWAIT P0, [R9+URZ], R4 ;  /* 0x00000004090075a7 */ /* 0x001064000800017f */
[----:B-1----:R-:W-:Y:S05]  /*69b0*/  @!P0 NANOSLEEP.SYNCS 0x989680 ;  /* 0x009896800000895d */ /* 0x002fea0003900000 */
[----:B------:R-:W1:Y:S02]  /*69c0*/  @!P0 SYNCS.PHASECHK.TRANS64 P0, [R9+URZ], R4 ;  /* 0x00000004090085a7 */ /* 0x000e64000800007f */
[----:B-1----:R-:W-:Y:S05]  /*69d0*/  @!P0 BRA `(.L_x_132) ;  /* 0xfffffffc00f08947 */ /* 0x002fea000383ffff */
[----:B------:R-:W-:Y:S05]  /*69e0*/  BRA `(.L_x_169) ;  /* 0xffffffec00f47947 */ /* 0x000fea000383ffff */
.L_x_133:
[----:B0-----:R0:W1:Y:S02]  /*69f0*/  SYNCS.PHASECHK.TRANS64.TRYWAIT P0, [R6+URZ], R5 ;  /* 0x00000005060075a7 */ /* 0x001064000800017f */
[----:B-1----:R-:W-:Y:S05]  /*6a00*/  @!P0 NANOSLEEP.SYNCS 0x989680 ;  /* 0x009896800000895d */ /* 0x002fea0003900000 */
[----:B------:R-:W1:Y:S02]  /*6a10*/  @!P0 SYNCS.PHASECHK.TRANS64 P0, [R6+URZ], R5 ;  /* 0x00000005060085a7 */ /* 0x000e64000800007f */
[----:B-1----:R-:W-:Y:S05]  /*6a20*/  @!P0 BRA `(.L_x_133) ;  /* 0xfffffffc00f08947 */ /* 0x002fea000383ffff */
[----:B------:R-:W-:Y:S05]  /*6a30*/  BRA `(.L_x_170) ;  /* 0xfffffff000047947 */ /* 0x000fea000383ffff */
.L_x_134:
[----:B0-----:R0:W1:Y:S02]  /*6a40*/  SYNCS.PHASECHK.TRANS64.TRYWAIT P0, [R9+URZ], R4 ;  /* 0x00000004090075a7 */ /* 0x001064000800017f */
[----:B-1----:R-:W-:Y:S05]  /*6a50*/  @!P0 NANOSLEEP.SYNCS 0x989680 ;  /* 0x009896800000895d */ /* 0x002fea0003900000 */
[----:B------:R-:W1:Y:S02]  /*6a60*/  @!P0 SYNCS.PHASECHK.TRANS64 P0, [R9+URZ], R4 ;  /* 0x00000004090085a7 */ /* 0x000e64000800007f */
[----:B-1----:R-:W-:Y:S05]  /*6a70*/  @!P0 BRA `(.L_x_134) ;  /* 0xfffffffc00f08947 */ /* 0x002fea000383ffff */
[----:B------:R-:W-:Y:S05]  /*6a80*/  BRA `(.L_x_171) ;  /* 0xfffffff000147947 */ /* 0x000fea000383ffff */
.L_x_135:
[----:B0-----:R0:W1:Y:S02]  /*6a90*/  SYNCS.PHASECHK.TRANS64.TRYWAIT P0, [R6+URZ], R5 ;  /* 0x00000005060075a7 */ /* 0x001064000800017f */
[----:B-1----:R-:W-:Y:S05]  /*6aa0*/  @!P0 NANOSLEEP.SYNCS 0x989680 ;  /* 0x009896800000895d */ /* 0x002fea0003900000 */
[----:B------:R-:W1:Y:S02]  /*6ab0*/  @!P0 SYNCS.PHASECHK.TRANS64 P0, [R6+URZ], R5 ;  /* 0x00000005060085a7 */ /* 0x000e64000800007f */
[----:B-1----:R-:W-:Y:S05]  /*6ac0*/  @!P0 BRA `(.L_x_135) ;  /* 0xfffffffc00f08947 */ /* 0x002fea000383ffff */
[----:B------:R-:W-:Y:S05]  /*6ad0*/  BRA `(.L_x_172) ;  /* 0xfffffff000247947 */ /* 0x000fea000383ffff */
.L_x_136:
[----:B0-----:R0:W1:Y:S02]  /*6ae0*/  SYNCS.PHASECHK.TRANS64.TRYWAIT P0, [R9+URZ], R4 ;  /* 0x00000004090075a7 */ /* 0x001064000800017f */
[----:B-1----:R-:W-:Y:S05]  /*6af0*/  @!P0 NANOSLEEP.SYNCS 0x989680 ;  /* 0x009896800000895d */ /* 0x002fea0003900000 */
[----:B------:R-:W1:Y:S02]  /*6b00*/  @!P0 SYNCS.PHASECHK.TRANS64 P0, [R9+URZ], R4 ;  /* 0x00000004090085a7 */ /* 0x000e64000800007f */
[----:B-1----:R-:W-:Y:S05]  /*6b10*/  @!P0 BRA `(.L_x_136) ;  /* 0xfffffffc00f08947 */ /* 0x002fea000383ffff */
[----:B------:R-:W-:Y:S05]  /*6b20*/  BRA `(.L_x_173) ;  /* 0xfffffff000347947 */ /* 0x000fea000383ffff */
.L_x_137:
[----:B0-----:R0:W1:Y:S02]  /*6b30*/  SYNCS.PHASECHK.TRANS64.TRYWAIT P0, [R6+URZ], R5 ;  /* 0x00000005060075a7 */ /* 0x001064000800017f */
[----:B-1----:R-:W-:Y:S05]  /*6b40*/  @!P0 NANOSLEEP.SYNCS 0x989680 ;  /* 0x009896800000895d */ /* 0x002fea0003900000 */
[----:B------:R-:W1:Y:S02]  /*6b50*/  @!P0 SYNCS.PHASECHK.TRANS64 P0, [R6+URZ], R5 ;  /* 0x00000005060085a7 */ /* 0x000e64000800007f */
[----:B-1----:R-:W-:Y:S05]  /*6b60*/  @!P0 BRA `(.L_x_137) ;  /* 0xfffffffc00f08947 */ /* 0x002fea000383ffff */
[----:B------:R-:W-:Y:S05]  /*6b70*/  BRA `(.L_x_174) ;  /* 0xfffffff000447947 */ /* 0x000fea000383ffff */
.L_x_138:
[----:B0-----:R0:W1:Y:S02]  /*6b80*/  SYNCS.PHASECHK.TRANS64.TRYWAIT P0, [R9+URZ], R4 ;  /* 0x00000004090075a7 */ /* 0x001064000800017f */
[----:B-1----:R-:W-:Y:S05]  /*6b90*/  @!P0 NANOSLEEP.SYNCS 0x989680 ;  /* 0x009896800000895d */ /* 0x002fea0003900000 */
[----:B------:R-:W1:Y:S02]  /*6ba0*/  @!P0 SYNCS.PHASECHK.TRANS64 P0, [R9+URZ], R4 ;  /* 0x00000004090085a7 */ /* 0x000e64000800007f */
[----:B-1----:R-:W-:Y:S05]  /*6bb0*/  @!P0 BRA `(.L_x_138) ;  /* 0xfffffffc00f08947 */ /* 0x002fea000383ffff */
[----:B------:R-:W-:Y:S05]  /*6bc0*/  BRA `(.L_x_175) ;  /* 0xfffffff000547947 */ /* 0x000fea000383ffff */
.L_x_139:
[----:B0-----:R0:W1:Y:S02]  /*6bd0*/  SYNCS.PHASECHK.TRANS64.TRYWAIT P0, [R6+URZ], R5 ;  /* 0x00000005060075a7 */ /* 0x001064000800017f */
[----:B-1----:R-:W-:Y:S05]  /*6be0*/  @!P0 NANOSLEEP.SYNCS 0x989680 ;  /* 0x009896800000895d */ /* 0x002fea0003900000 */
[----:B------:R-:W1:Y:S02]  /*6bf0*/  @!P0 SYNCS.PHASECHK.TRANS64 P0, [R6+URZ], R5 ;  /* 0x00000005060085a7 */ /* 0x000e64000800007f */
[----:B-1----:R-:W-:Y:S05]  /*6c00*/  @!P0 BRA `(.L_x_139) ;  /* 0xfffffffc00f08947 */ /* 0x002fea000383ffff */
[----:B------:R-:W-:Y:S05]  /*6c10*/  BRA `(.L_x_176) ;  /* 0xfffffff000647947 */ /* 0x000fea000383ffff */
.L_x_140:
[----:B0-----:R0:W1:Y:S02]  /*6c20*/  SYNCS.PHASECHK.TRANS64.TRYWAIT P0, [R9+URZ], R4 ;  /* 0x00000004090075a7 */ /* 0x001064000800017f */
[----:B-1----:R-:W-:Y:S05]  /*6c30*/  @!P0 NANOSLEEP.SYNCS 0x989680 ;  /* 0x009896800000895d */ /* 0x002fea0003900000 */
[----:B------:R-:W1:Y:S02]  /*6c40*/  @!P0 SYNCS.PHASECHK.TRANS64 P0, [R9+URZ], R4 ;  /* 0x00000004090085a7 */ /* 0x000e64000800007f */
[----:B-1----:R-:W-:Y:S05]  /*6c50*/  @!P0 BRA `(.L_x_140) ;  /* 0xfffffffc00f08947 */ /* 0x002fea000383ffff */
[----:B------:R-:W-:Y:S05]  /*6c60*/  BRA `(.L_x_177) ;  /* 0xfffffff000747947 */ /* 0x000fea000383ffff */
.L_x_141:
[----:B0-----:R0:W1:Y:S02]  /*6c70*/  SYNCS.PHASECHK.TRANS64.TRYWAIT P0, [R6+URZ], R5 ;  /* 0x00000005060075a7 */ /* 0x001064000800017f */
[----:B-1----:R-:W-:Y:S05]  /*6c80*/  @!P0 NANOSLEEP.SYNCS 0x989680 ;  /* 0x009896800000895d */ /* 0x002fea0003900000 */
[----:B------:R-:W1:Y:S02]  /*6c90*/  @!P0 SYNCS.PHASECHK.TRANS64 P0, [R6+URZ], R5 ;  /* 0x00000005060085a7 */ /* 0x000e64000800007f */
[----:B-1----:R-:W-:Y:S05]  /*6ca0*/  @!P0 BRA `(.L_x_141) ;  /* 0xfffffffc00f08947 */ /* 0x002fea000383ffff */
[----:B------:R-:W-:Y:S05]  /*6cb0*/  BRA `(.L_x_178) ;  /* 0xfffffff000847947 */ /* 0x000fea000383ffff */
.L_x_142:
[----:B0-----:R0:W1:Y:S02]  /*6cc0*/  SYNCS.PHASECHK.TRANS64.TRYWAIT P0, [R9+URZ], R4 ;  /* 0x00000004090075a7 */ /* 0x001064000800017f */
[----:B-1----:R-:W-:Y:S05]  /*6cd0*/  @!P0 NANOSLEEP.SYNCS 0x989680 ;  /* 0x009896800000895d */ /* 0x002fea0003900000 */
[----:B------:R-:W1:Y:S02]  /*6ce0*/  @!P0 SYNCS.PHASECHK.TRANS64 P0, [R9+URZ], R4 ;  /* 0x00000004090085a7 */ /* 0x000e64000800007f */
[----:B-1----:R-:W-:Y:S05]  /*6cf0*/  @!P0 BRA `(.L_x_142) ;  /* 0xfffffffc00f08947 */ /* 0x002fea000383ffff */
[----:B------:R-:W-:Y:S05]  /*6d00*/  BRA `(.L_x_179) ;  /* 0xfffffff000947947 */ /* 0x000fea000383ffff */
.L_x_143:
[----:B0-----:R0:W1:Y:S02]  /*6d10*/  SYNCS.PHASECHK.TRANS64.TRYWAIT P0, [R6+URZ], R5 ;  /* 0x00000005060075a7 */ /* 0x001064000800017f */
[----:B-1----:R-:W-:Y:S05]  /*6d20*/  @!P0 NANOSLEEP.SYNCS 0x989680 ;  /* 0x009896800000895d */ /* 0x002fea0003900000 */
[----:B------:R-:W1:Y:S02]  /*6d30*/  @!P0 SYNCS.PHASECHK.TRANS64 P0, [R6+URZ], R5 ;  /* 0x00000005060085a7 */ /* 0x000e64000800007f */
[----:B-1----:R-:W-:Y:S05]  /*6d40*/  @!P0 BRA `(.L_x_143) ;  /* 0xfffffffc00f08947 */ /* 0x002fea000383ffff */
[----:B------:R-:W-:Y:S05]  /*6d50*/  BRA `(.L_x_180) ;  /* 0xfffffff000a47947 */ /* 0x000fea000383ffff */
.L_x_144:
[----:B0-----:R0:W1:Y:S02]  /*6d60*/  SYNCS.PHASECHK.TRANS64.TRYWAIT P0, [R9+URZ], R4 ;  /* 0x00000004090075a7 */ /* 0x001064000800017f */
[----:B-1----:R-:W-:Y:S05]  /*6d70*/  @!P0 NANOSLEEP.SYNCS 0x989680 ;  /* 0x009896800000895d */ /* 0x002fea0003900000 */
[----:B------:R-:W1:Y:S02]  /*6d80*/  @!P0 SYNCS.PHASECHK.TRANS64 P0, [R9+URZ], R4 ;  /* 0x00000004090085a7 */ /* 0x000e64000800007f */
[----:B-1----:R-:W-:Y:S05]  /*6d90*/  @!P0 BRA `(.L_x_144) ;  /* 0xfffffffc00f08947 */ /* 0x002fea000383ffff */
[----:B------:R-:W-:Y:S05]  /*6da0*/  BRA `(.L_x_181) ;  /* 0xfffffff000b47947 */ /* 0x000fea000383ffff */
.L_x_145:
[----:B0-----:R0:W1:Y:S02]  /*6db0*/  SYNCS.PHASECHK.TRANS64.TRYWAIT P0, [R6+URZ], R5 ;  /* 0x00000005060075a7 */ /* 0x001064000800017f */
[----:B-1----:R-:W-:Y:S05]  /*6dc0*/  @!P0 NANOSLEEP.SYNCS 0x989680 ;  /* 0x009896800000895d */ /* 0x002fea0003900000 */
[----:B------:R-:W1:Y:S02]  /*6dd0*/  @!P0 SYNCS.PHASECHK.TRANS64 P0, [R6+URZ], R5 ;  /* 0x00000005060085a7 */ /* 0x000e64000800007f */
[----:B-1----:R-:W-:Y:S05]  /*6de0*/  @!P0 BRA `(.L_x_145) ;  /* 0xfffffffc00f08947 */ /* 0x002fea000383ffff */
[----:B------:R-:W-:Y:S05]  /*6df0*/  BRA `(.L_x_182) ;  /* 0xfffffff000c47947 */ /* 0x000fea000383ffff */
.L_x_146:
[----:B0-----:R0:W1:Y:S02]  /*6e00*/  SYNCS.PHASECHK.TRANS64.TRYWAIT P0, [R9+URZ], R4 ;  /* 0x00000004090075a7 */ /* 0x001064000800017f */
[----:B-1----:R-:W-:Y:S05]  /*6e10*/  @!P0 NANOSLEEP.SYNCS 0x989680 ;  /* 0x009896800000895d */ /* 0x002fea0003900000 */
[----:B------:R-:W1:Y:S02]  /*6e20*/  @!P0 SYNCS.PHASECHK.TRANS64 P0, [R9+URZ], R4 ;  /* 0x00000004090085a7 */ /* 0x000e64000800007f */
[----:B-1----:R-:W-:Y:S05]  /*6e30*/  @!P0 BRA `(.L_x_146) ;  /* 0xfffffffc00f08947 */ /* 0x002fea000383ffff */
[----:B------:R-:W-:Y:S05]  /*6e40*/  BRA `(.L_x_183) ;  /* 0xfffffff000d47947 */ /* 0x000fea000383ffff */
.L_x_147:
[----:B0-----:R0:W1:Y:S02]  /*6e50*/  SYNCS.PHASECHK.TRANS64.TRYWAIT P0, [R6+URZ], R5 ;  /* 0x00000005060075a7 */ /* 0x001064000800017f */
[----:B-1----:R-:W-:Y:S05]  /*6e60*/  @!P0 NANOSLEEP.SYNCS 0x989680 ;  /* 0x009896800000895d */ /* 0x002fea0003900000 */
[----:B------:R-:W1:Y:S02]  /*6e70*/  @!P0 SYNCS.PHASECHK.TRANS64 P0, [R6+URZ], R5 ;  /* 0x00000005060085a7 */ /* 0x000e64000800007f */
[----:B-1----:R-:W-:Y:S05]  /*6e80*/  @!P0 BRA `(.L_x_147) ;  /* 0xfffffffc00f08947 */ /* 0x002fea000383ffff */
[----:B------:R-:W-:Y:S05]  /*6e90*/  BRA `(.L_x_184) ;  /* 0xfffffff000e47947 */ /* 0x000fea000383ffff */
.L_x_148:
[----:B0-----:R0:W1:Y:S02]  /*6ea0*/  SYNCS.PHASECHK.TRANS64.TRYWAIT P0, [R9+URZ], R4 ;  /* 0x00000004090075a7 */ /* 0x001064000800017f */
[----:B-1----:R-:W-:Y:S05]  /*6eb0*/  @!P0 NANOSLEEP.SYNCS 0x989680 ;  /* 0x009896800000895d */ /* 0x002fea0003900000 */
[----:B------:R-:W1:Y:S02]  /*6ec0*/  @!P0 SYNCS.PHASECHK.TRANS64 P0, [R9+URZ], R4 ;  /* 0x00000004090085a7 */ /* 0x000e64000800007f */
[----:B-1----:R-:W-:Y:S05]  /*6ed0*/  @!P0 BRA `(.L_x_148) ;  /* 0xfffffffc00f08947 */ /* 0x002fea000383ffff */
[----:B------:R-:W-:Y:S05]  /*6ee0*/  BRA `(.L_x_185) ;  /* 0xfffffff000f47947 */ /* 0x000fea000383ffff */
.L_x_149:
[----:B0-----:R0:W1:Y:S02]  /*6ef0*/  SYNCS.PHASECHK.TRANS64.TRYWAIT P0, [R6+URZ], R5 ;  /* 0x00000005060075a7 */ /* 0x001064000800017f */
[----:B-1----:R-:W-:Y:S05]  /*6f00*/  @!P0 NANOSLEEP.SYNCS 0x989680 ;  /* 0x009896800000895d */ /* 0x002fea0003900000 */
[----:B------:R-:W1:Y:S02]  /*6f10*/  @!P0 SYNCS.PHASECHK.TRANS64 P0, [R6+URZ], R5 ;  /* 0x00000005060085a7 */ /* 0x000e64000800007f */
[----:B-1----:R-:W-:Y:S05]  /*6f20*/  @!P0 BRA `(.L_x_149) ;  /* 0xfffffffc00f08947 */ /* 0x002fea000383ffff */
[----:B------:R-:W-:Y:S05]  /*6f30*/  BRA `(.L_x_186) ;  /* 0xfffffff400047947 */ /* 0x000fea000383ffff */
.L_x_150:
[----:B0-----:R0:W1:Y:S02]  /*6f40*/  SYNCS.PHASECHK.TRANS64.TRYWAIT P0, [R9+URZ], R4 ;  /* 0x00000004090075a7 */ /* 0x001064000800017f */
[----:B-1----:R-:W-:Y:S05]  /*6f50*/  @!P0 NANOSLEEP.SYNCS 0x989680 ;  /* 0x009896800000895d */ /* 0x002fea0003900000 */
[----:B------:R-:W1:Y:S02]  /*6f60*/  @!P0 SYNCS.PHASECHK.TRANS64 P0, [R9+URZ], R4 ;  /* 0x00000004090085a7 */ /* 0x000e64000800007f */
[----:B-1----:R-:W-:Y:S05]  /*6f70*/  @!P0 BRA `(.L_x_150) ;  /* 0xfffffffc00f08947 */ /* 0x002fea000383ffff */
[----:B------:R-:W-:Y:S05]  /*6f80*/  BRA `(.L_x_187) ;  /* 0xfffffff400147947 */ /* 0x000fea000383ffff */
.L_x_151:
[----:B-1----:R1:W2:Y:S02]  /*6f90*/  SYNCS.PHASECHK.TRANS64.TRYWAIT P0, [R6+URZ], R5 ;  /* 0x00000005060075a7 */ /* 0x0022a4000800017f */
[----:B--2---:R-:W-:Y:S05]  /*6fa0*/  @!P0 NANOSLEEP.SYNCS 0x989680 ;  /* 0x009896800000895d */ /* 0x004fea0003900000 */
[----:B------:R-:W2:Y:S02]  /*6fb0*/  @!P0 SYNCS.PHASECHK.TRANS64 P0, [R6+URZ], R5 ;  /* 0x00000005060085a7 */ /* 0x000ea4000800007f */
[----:B--2---:R-:W-:Y:S05]  /*6fc0*/  @!P0 BRA `(.L_x_151) ;  /* 0xfffffffc00f08947 */ /* 0x004fea000383ffff */
[----:B------:R-:W-:Y:S05]  /*6fd0*/  BRA `(.L_x_188) ;  /* 0xfffffff4001c7947 */ /* 0x000fea000383ffff */
.L_x_189:
[----:B------:R-:W-:-:S00]  /*6fe0*/  BRA `(.L_x_189) ;  /* 0xfffffffc00fc7947 */ /* 0x000fc0000383ffff */
[----:B------:R-:W-:-:S00]  /*6ff0*/  NOP ;  /* 0x0000000000007918 */ /* 0x000fc00000000000 */
        /* <DEDUP_REMOVED lines=8> */
.L_x_190:


//--------------------- .nv.global.init           --------------------------
	.section	.nv.global.init,"aw",@progbits
.nv.global.init:
	.type		$str$22,@object
	.size		$str$22,($str$23 - $str$22)
$str$22:
        /*0000*/ 	.byte	0x6b, 0x5f, 0x74, 0x69, 0x6c, 0x65, 0x5f, 0x63, 0x6f, 0x75, 0x6e, 0x74, 0x20, 0x3e, 0x3d, 0x20
        /*0010*/ 	.byte	0x31, 0x00
	.type		$str$23,@object
	.size		$str$23,(__unnamed_1 - $str$23)
$str$23:
        /*0012*/ 	.byte	0x2f, 0x74, 0x6d, 0x70, 0x2f, 0x63, 0x75, 0x74, 0x6c, 0x61, 0x73, 0x73, 0x5f, 0x73, 0x77, 0x65
        /*0022*/ 	.byte	0x65, 0x70, 0x5f, 0x73, 0x72, 0x63, 0x2f, 0x69, 0x6e, 0x63, 0x6c, 0x75, 0x64, 0x65, 0x2f, 0x63
        /*0032*/ 	.byte	0x75, 0x74, 0x6c, 0x61, 0x73, 0x73, 0x2f, 0x67, 0x65, 0x6d, 0x6d, 0x2f, 0x63, 0x6f, 0x6c, 0x6c
        /*0042*/ 	.byte	0x65, 0x63, 0x74, 0x69, 0x76, 0x65, 0x2f, 0x73, 0x6d, 0x39, 0x30, 0x5f, 0x6d, 0x6d, 0x61, 0x5f
        /*0052*/ 	.byte	0x74, 0x6d, 0x61, 0x5f, 0x67, 0x6d, 0x6d, 0x61, 0x5f, 0x73, 0x73, 0x5f, 0x77, 0x61, 0x72, 0x70
        /*0062*/ 	.byte	0x73, 0x70, 0x65, 0x63, 0x69, 0x61, 0x6c, 0x69, 0x7a, 0x65, 0x64, 0x2e, 0x68, 0x70, 0x70, 0x00
	.type		__unnamed_1,@object
	.size		__unnamed_1,(.L_0 - __unnamed_1)
__unnamed_1:
        /*0072*/ 	.byte	0x76, 0x6f, 0x69, 0x64, 0x20, 0x63, 0x75, 0x74, 0x6c, 0x61, 0x73, 0x73, 0x3a, 0x3a, 0x67, 0x65
        /* <DEDUP_REMOVED lines=172> */
        /*0b42*/ 	.byte	0x79, 0x5d, 0x00
.L_0:


//--------------------- .nv.shared._ZN7cutlass13device_kernelINS_4gemm6kernel13GemmUniversalIN4cute5tupleIJiiiiEEENS1_10collective13CollectiveMmaINS1_34MainloopSm90TmaGmmaWarpSpecializedILi28ENS5_IJNS4_1CILi1EEENSA_ILi2EEESB_EEENS1_32KernelTmaWarpSpecializedPingpongEEENS5_IJNSA_ILi64EEESG_SG_EEEaNS5_IJlSB_lEEEaSI_NS4_8TiledMMAINS4_8MMA_AtomIJNS4_4SM904GMMA26MMA_64x64x32_S32S8S8_SS_TNEEEENS4_6LayoutINS5_IJSB_SB_SB_EEENS5_IJNSA_ILi0EEESR_SR_EEEEENS5_IJNS4_10UnderscoreESU_SU_EEEEENS4_23SM90_TMA_LOAD_MULTICASTENS4_14ComposedLayoutINS4_7SwizzleILi2ELi4ELi3EEENS4_18smem_ptr_flag_bitsILi8EEENSP_INS5_IJNSA_ILi8EEESG_EEENS5_IJSG_SB_EEEEEEEvNS4_8identityENS4_13SM90_TMA_LOADES17_vS18_EENS_8epilogue10collective6detail29Sm90TmaWarpSpecializedAdapterINS1C_15DefaultEpilogueIaSI_SI_NS1B_6thread17LinearCombinationIaLi1EiiLNS1G_9ScaleType4KindE0ELNS_15FloatRoundStyleE2EaEENS1_15EpilogueDefaultEEEEEvvEEEEvNT_6ParamsE --------------------------
	.section	.nv.shared._ZN7cutlass13device_kernelINS_4gemm6kernel13GemmUniversalIN4cute5tupleIJiiiiEEENS1_10collective13CollectiveMmaINS1_34MainloopSm90TmaGmmaWarpSpecializedILi28ENS5_IJNS4_1CILi1EEENSA_ILi2EEESB_EEENS1_32KernelTmaWarpSpecializedPingpongEEENS5_IJNSA_ILi64EEESG_SG_EEEaNS5_IJlSB_lEEEaSI_NS4_8TiledMMAINS4_8MMA_AtomIJNS4_4SM904GMMA26MMA_64x64x32_S32S8S8_SS_TNEEEENS4_6LayoutINS5_IJSB_SB_SB_EEENS5_IJNSA_ILi0EEESR_SR_EEEEENS5_IJNS4_10UnderscoreESU_SU_EEEEENS4_23SM90_TMA_LOAD_MULTICASTENS4_14ComposedLayoutINS4_7SwizzleILi2ELi4ELi3EEENS4_18smem_ptr_flag_bitsILi8EEENSP_INS5_IJNSA_ILi8EEESG_EEENS5_IJSG_SB_EEEEEEEvNS4_8identityENS4_13SM90_TMA_LOADES17_vS18_EENS_8epilogue10collective6detail29Sm90TmaWarpSpecializedAdapterINS1C_15DefaultEpilogueIaSI_SI_NS1B_6thread17LinearCombinationIaLi1EiiLNS1G_9ScaleType4KindE0ELNS_15FloatRoundStyleE2EaEENS1_15EpilogueDefaultEEEEEvvEEEEvNT_6ParamsE,"aw",@nobits
	.sectionflags	@""
	.align	16
	.zero		1024


//--------------------- .nv.shared.reserved.0     --------------------------
	.section	.nv.shared.reserved.0,"aw",@nobits
	.weak		__nv_reservedSMEM_offset_0_alias
	.size		__nv_reservedSMEM_offset_0_alias, 0, 0
	.other		__nv_reservedSMEM_offset_0_alias,@"STO_CUDA_RESERVED_SHARED STV_DEFAULT"
__nv_reservedSMEM_offset_0_alias:
	.zero		0


//--------------------- .nv.global                --------------------------
	.section	.nv.global,"aw",@nobits
.nv.global:
	.type		_ZN40_INTERNAL_9587e80e_4_k_cu_e91e42c2_181394cute1_E,@object
	.size		_ZN40_INTERNAL_9587e80e_4_k_cu_e91e42c2_181394cute1_E,(_ZN40_INTERNAL_9587e80e_4_k_cu_e91e42c2_181394cuda3std3__45__cpo6cbeginE - _ZN40_INTERNAL_9587e80e_4_k_cu_e91e42c2_181394cute1_E)
_ZN40_INTERNAL_9587e80e_4_k_cu_e91e42c2_181394cute1_E:
	.zero		1
	.type		_ZN40_INTERNAL_9587e80e_4_k_cu_e91e42c2_181394cuda3std3__45__cpo6cbeginE,@object
	.size		_ZN40_INTERNAL_9587e80e_4_k_cu_e91e42c2_181394cuda3std3__45__cpo6cbeginE,(_ZN40_INTERNAL_9587e80e_4_k_cu_e91e42c2_181394cuda3std3__48in_placeE - _ZN40_INTERNAL_9587e80e_4_k_cu_e91e42c2_181394cuda3std3__45__cpo6cbeginE)
_ZN40_INTERNAL_9587e80e_4_k_cu_e91e42c2_181394cuda3std3__45__cpo6cbeginE:
	.zero		1
	.type		_ZN40_INTERNAL_9587e80e_4_k_cu_e91e42c2_181394cuda3std3__48in_placeE,@object
	.size		_ZN40_INTERNAL_9587e80e_4_k_cu_e91e42c2_181394cuda3std3__48in_placeE,(_ZN40_INTERNAL_9587e80e_4_k_cu_e91e42c2_181394cuda3std6ranges3__45__cpo9iter_moveE - _ZN40_INTERNAL_9587e80e_4_k_cu_e91e42c2_181394cuda3std3__48in_placeE)
_ZN40_INTERNAL_9587e80e_4_k_cu_e91e42c2_181394cuda3std3__48in_placeE:
	.zero		1
	.type		_ZN40_INTERNAL_9587e80e_4_k_cu_e91e42c2_181394cuda3std6ranges3__45__cpo9iter_moveE,@object
	.size		_ZN40_INTERNAL_9587e80e_4_k_cu_e91e42c2_181394cuda3std6ranges3__45__cpo9iter_moveE,(_ZN40_INTERNAL_9587e80e_4_k_cu_e91e42c2_181394cuda3std3__45__cpo5beginE - _ZN40_INTERNAL_9587e80e_4_k_cu_e91e42c2_181394cuda3std6ranges3__45__cpo9iter_moveE)
_ZN40_INTERNAL_9587e80e_4_k_cu_e91e42c2_181394cuda3std6ranges3__45__cpo9iter_moveE:
	.zero		1
	.type		_ZN40_INTERNAL_9587e80e_4_k_cu_e91e42c2_181394cuda3std3__45__cpo5beginE,@object
	.size		_ZN40_INTERNAL_9587e80e_4_k_cu_e91e42c2_181394cuda3std3__45__cpo5beginE,(_ZN40_INTERNAL_9587e80e_4_k_cu_e91e42c2_181394cuda3std3__442_GLOBAL__N__9587e80e_4_k_cu_e91e42c2_181396ignoreE - _ZN40_INTERNAL_9587e80e_4_k_cu_e91e42c2_181394cuda3std3__45__cpo5beginE)
_ZN40_INTERNAL_9587e80e_4_k_cu_e91e42c2_181394cuda3std3__45__cpo5beginE:
	.zero		1
	.type		_ZN40_INTERNAL_9587e80e_4_k_cu_e91e42c2_181394cuda3std3__442_GLOBAL__N__9587e80e_4_k_cu_e91e42c2_181396ignoreE,@object
	.size		_ZN40_INTERNAL_9587e80e_4_k_cu_e91e42c2_181394cuda3std3__442_GLOBAL__N__9587e80e_4_k_cu_e91e42c2_181396ignoreE,(_ZN40_INTERNAL_9587e80e_4_k_cu_e91e42c2_181394cute7productE - _ZN40_INTERNAL_9587e80e_4_k_cu_e91e42c2_181394cuda3std3__442_GLOBAL__N__9587e80e_4_k_cu_e91e42c2_181396ignoreE)
_ZN40_INTERNAL_9587e80e_4_k_cu_e91e42c2_181394cuda3std3__442_GLOBAL__N__9587e80e_4_k_cu_e91e42c2_181396ignoreE:
	.zero		1
	.type		_ZN40_INTERNAL_9587e80e_4_k_cu_e91e42c2_181394cute7productE,@object
	.size		_ZN40_INTERNAL_9587e80e_4_k_cu_e91e42c2_181394cute7productE,(_ZN40_INTERNAL_9587e80e_4_k_cu_e91e42c2_181394cuda3std3__45__cpo3endE - _ZN40_INTERNAL_9587e80e_4_k_cu_e91e42c2_181394cute7productE)
_ZN40_INTERNAL_9587e80e_4_k_cu_e91e42c2_181394cute7productE:
	.zero		1
	.type		_ZN40_INTERNAL_9587e80e_4_k_cu_e91e42c2_181394cuda3std3__45__cpo3endE,@object
	.size		_ZN40_INTERNAL_9587e80e_4_k_cu_e91e42c2_181394cuda3std3__45__cpo3endE,(_ZN40_INTERNAL_9587e80e_4_k_cu_e91e42c2_181394cuda3std3__419piecewise_constructE - _ZN40_INTERNAL_9587e80e_4_k_cu_e91e42c2_181394cuda3std3__45__cpo3endE)
_ZN40_INTERNAL_9587e80e_4_k_cu_e91e42c2_181394cuda3std3__45__cpo3endE:
	.zero		1
	.type		_ZN40_INTERNAL_9587e80e_4_k_cu_e91e42c2_181394cuda3std3__419piecewise_constructE,@object
	.size		_ZN40_INTERNAL_9587e80e_4_k_cu_e91e42c2_181394cuda3std3__419piecewise_constructE,(_ZN40_INTERNAL_9587e80e_4_k_cu_e91e42c2_181394cuda3std3__45__cpo4cendE - _ZN40_INTERNAL_9587e80e_4_k_cu_e91e42c2_181394cuda3std3__419piecewise_constructE)
_ZN40_INTERNAL_9587e80e_4_k_cu_e91e42c2_181394cuda3std3__419piecewise_constructE:
	.zero		1
	.type		_ZN40_INTERNAL_9587e80e_4_k_cu_e91e42c2_181394cuda3std3__45__cpo4cendE,@object
	.size		_ZN40_INTERNAL_9587e80e_4_k_cu_e91e42c2_181394cuda3std3__45__cpo4cendE,(_ZN40_INTERNAL_9587e80e_4_k_cu_e91e42c2_181394cuda3std6ranges3__45__cpo4swapE - _ZN40_INTERNAL_9587e80e_4_k_cu_e91e42c2_181394cuda3std3__45__cpo4cendE)
_ZN40_INTERNAL_9587e80e_4_k_cu_e91e42c2_181394cuda3std3__45__cpo4cendE:
	.zero		1
	.type		_ZN40_INTERNAL_9587e80e_4_k_cu_e91e42c2_181394cuda3std6ranges3__45__cpo4swapE,@object
	.size		_ZN40_INTERNAL_9587e80e_4_k_cu_e91e42c2_181394cuda3std6ranges3__45__cpo4swapE,(.L_8 - _ZN40_INTERNAL_9587e80e_4_k_cu_e91e42c2_181394cuda3std6ranges3__45__cpo4swapE)
_ZN40_INTERNAL_9587e80e_4_k_cu_e91e42c2_181394cuda3std6ranges3__45__cpo4swapE:
	.zero		1
.L_8:


//--------------------- .nv.constant0._ZN7cutlass13device_kernelINS_4gemm6kernel13GemmUniversalIN4cute5tupleIJiiiiEEENS1_10collective13CollectiveMmaINS1_34MainloopSm90TmaGmmaWarpSpecializedILi28ENS5_IJNS4_1CILi1EEENSA_ILi2EEESB_EEENS1_32KernelTmaWarpSpecializedPingpongEEENS5_IJNSA_ILi64EEESG_SG_EEEaNS5_IJlSB_lEEEaSI_NS4_8TiledMMAINS4_8MMA_AtomIJNS4_4SM904GMMA26MMA_64x64x32_S32S8S8_SS_TNEEEENS4_6LayoutINS5_IJSB_SB_SB_EEENS5_IJNSA_ILi0EEESR_SR_EEEEENS5_IJNS4_10UnderscoreESU_SU_EEEEENS4_23SM90_TMA_LOAD_MULTICASTENS4_14ComposedLayoutINS4_7SwizzleILi2ELi4ELi3EEENS4_18smem_ptr_flag_bitsILi8EEENSP_INS5_IJNSA_ILi8EEESG_EEENS5_IJSG_SB_EEEEEEEvNS4_8identityENS4_13SM90_TMA_LOADES17_vS18_EENS_8epilogue10collective6detail29Sm90TmaWarpSpecializedAdapterINS1C_15DefaultEpilogueIaSI_SI_NS1B_6thread17LinearCombinationIaLi1EiiLNS1G_9ScaleType4KindE0ELNS_15FloatRoundStyleE2EaEENS1_15EpilogueDefaultEEEEEvvEEEEvNT_6ParamsE --------------------------
	.section	.nv.constant0._ZN7cutlass13device_kernelINS_4gemm6kernel13GemmUniversalIN4cute5tupleIJiiiiEEENS1_10collective13CollectiveMmaINS1_34MainloopSm90TmaGmmaWarpSpecializedILi28ENS5_IJNS4_1CILi1EEENSA_ILi2EEESB_EEENS1_32KernelTmaWarpSpecializedPingpongEEENS5_IJNSA_ILi64EEESG_SG_EEEaNS5_IJlSB_lEEEaSI_NS4_8TiledMMAINS4_8MMA_AtomIJNS4_4SM904GMMA26MMA_64x64x32_S32S8S8_SS_TNEEEENS4_6LayoutINS5_IJSB_SB_SB_EEENS5_IJNSA_ILi0EEESR_SR_EEEEENS5_IJNS4_10UnderscoreESU_SU_EEEEENS4_23SM90_TMA_LOAD_MULTICASTENS4_14ComposedLayoutINS4_7SwizzleILi2ELi4ELi3EEENS4_18smem_ptr_flag_bitsILi8EEENSP_INS5_IJNSA_ILi8EEESG_EEENS5_IJSG_SB_EEEEEEEvNS4_8identityENS4_13SM90_TMA_LOADES17_vS18_EENS_8epilogue10collective6detail29Sm90TmaWarpSpecializedAdapterINS1C_15DefaultEpilogueIaSI_SI_NS1B_6thread17LinearCombinationIaLi1EiiLNS1G_9ScaleType4KindE0ELNS_15FloatRoundStyleE2EaEENS1_15EpilogueDefaultEEEEEvvEEEEvNT_6ParamsE,"a",@progbits
	.sectionflags	@""
	.align	4
.nv.constant0._ZN7cutlass13device_kernelINS_4gemm6kernel13GemmUniversalIN4cute5tupleIJiiiiEEENS1_10collective13CollectiveMmaINS1_34MainloopSm90TmaGmmaWarpSpecializedILi28ENS5_IJNS4_1CILi1EEENSA_ILi2EEESB_EEENS1_32KernelTmaWarpSpecializedPingpongEEENS5_IJNSA_ILi64EEESG_SG_EEEaNS5_IJlSB_lEEEaSI_NS4_8TiledMMAINS4_8MMA_AtomIJNS4_4SM904GMMA26MMA_64x64x32_S32S8S8_SS_TNEEEENS4_6LayoutINS5_IJSB_SB_SB_EEENS5_IJNSA_ILi0EEESR_SR_EEEEENS5_IJNS4_10UnderscoreESU_SU_EEEEENS4_23SM90_TMA_LOAD_MULTICASTENS4_14ComposedLayoutINS4_7SwizzleILi2ELi4ELi3EEENS4_18smem_ptr_flag_bitsILi8EEENSP_INS5_IJNSA_ILi8EEESG_EEENS5_IJSG_SB_EEEEEEEvNS4_8identityENS4_13SM90_TMA_LOADES17_vS18_EENS_8epilogue10collective6detail29Sm90TmaWarpSpecializedAdapterINS1C_15DefaultEpilogueIaSI_SI_NS1B_6thread17LinearCombinationIaLi1EiiLNS1G_9ScaleType4KindE0ELNS_15FloatRoundStyleE2EaEENS1_15EpilogueDefaultEEEEEvvEEEEvNT_6ParamsE:
	.zero		1664


//--------------------- SYMBOLS --------------------------

	.type		.nv.reservedSmem.offset0,@object
	.size		.nv.reservedSmem.offset0,0x4
	.type		__assertfail,@function
